	.target	sm_90a

	.elftype	@"ET_EXEC"


//--------------------- .note.nv.tkinfo           --------------------------
	.section	.note.nv.tkinfo,"",@"SHT_NOTE"
	.sectionflags	@"SHF_NOTE_NV_TKINFO"
	.tkinfo
        /*0018*/ 	.word	0x00000002
        /*0030*/ 	.string	""
        /*0030*/ 	.string	"ptxas"
        /*0030*/ 	.string	"Cuda compilation tools, release 13.0, V13.0.88"
        /*0030*/ 	.string	"Build cuda_13.0.r13.0/compiler.36424714_0"
        /*0030*/ 	.string	"-v  -suppress-debug-info  -lineinfo  -arch sm_90a "



//--------------------- .note.nv.cuinfo           --------------------------
	.section	.note.nv.cuinfo,"",@"SHT_NOTE"
	.sectionflags	@"SHF_NOTE_NV_CUINFO"
        /*0018*/ 	.short	0x0002
        /*001a*/ 	.short	0x005a
        /*001c*/ 	.short	0x0082
	.zero		2


//--------------------- .nv.info                  --------------------------
	.section	.nv.info,"",@"SHT_CUDA_INFO"
	.align	4


	//----- nvinfo : EIATTR_REGCOUNT
	.align		4
        /*0000*/ 	.byte	0x04, 0x2f
        /*0002*/ 	.short	(.L_1 - .L_0)
	.align		4
.L_0:
        /*0004*/ 	.word	index@(matmul_kernel)
        /*0008*/ 	.word	0x00000060


	//----- nvinfo : EIATTR_FRAME_SIZE
	.align		4
.L_1:
        /*000c*/ 	.byte	0x04, 0x11
        /*000e*/ 	.short	(.L_3 - .L_2)
	.align		4
.L_2:
        /*0010*/ 	.word	index@(matmul_kernel)
        /*0014*/ 	.word	0x00000000


	//----- nvinfo : EIATTR_MIN_STACK_SIZE
	.align		4
.L_3:
        /*0018*/ 	.byte	0x04, 0x12
        /*001a*/ 	.short	(.L_5 - .L_4)
	.align		4
.L_4:
        /*001c*/ 	.word	index@(matmul_kernel)
        /*0020*/ 	.word	0x00000000
.L_5:


//--------------------- .nv.compat                --------------------------
	.section	.nv.compat,"",@"SHT_CUDA_COMPAT_INFO"
	.align	4
        /*0000*/ 	.byte	0x02, 0x09, 0x01, 0x00, 0x02, 0x02, 0x01, 0x00, 0x02, 0x05, 0x05, 0x00, 0x03, 0x07, 0x01, 0x01
        /*0010*/ 	.byte	0x02, 0x03, 0x00, 0x00, 0x02, 0x06, 0x01, 0x00, 0x04, 0x0b, 0x08, 0x00, 0x00, 0x00, 0x00, 0x00
        /*0020*/ 	.byte	0x00, 0x00, 0x00, 0x00


//--------------------- .nv.info.matmul_kernel    --------------------------
	.section	.nv.info.matmul_kernel,"",@"SHT_CUDA_INFO"
	.sectionflags	@""
	.align	4


	//----- nvinfo : EIATTR_CUDA_API_VERSION
	.align		4
        /*0000*/ 	.byte	0x04, 0x37
        /*0002*/ 	.short	(.L_7 - .L_6)
.L_6:
        /*0004*/ 	.word	0x00000082


	//----- nvinfo : EIATTR_KPARAM_INFO
	.align		4
.L_7:
        /*0008*/ 	.byte	0x04, 0x17
        /*000a*/ 	.short	(.L_9 - .L_8)
.L_8:
        /*000c*/ 	.word	0x00000000
        /*0010*/ 	.short	0x000d
        /*0012*/ 	.short	0x0048
        /*0014*/ 	.byte	0x00, 0xf4, 0x21, 0x00


	//----- nvinfo : EIATTR_KPARAM_INFO
	.align		4
.L_9:
        /*0018*/ 	.byte	0x04, 0x17
        /*001a*/ 	.short	(.L_11 - .L_10)
.L_10:
        /*001c*/ 	.word	0x00000000
        /*0020*/ 	.short	0x000c
        /*0022*/ 	.short	0x0040
        /*0024*/ 	.byte	0x00, 0xf4, 0x21, 0x00


	//----- nvinfo : EIATTR_KPARAM_INFO
	.align		4
.L_11:
        /*0028*/ 	.byte	0x04, 0x17
        /*002a*/ 	.short	(.L_13 - .L_12)
.L_12:
        /*002c*/ 	.word	0x00000000
        /*0030*/ 	.short	0x000b
        /*0032*/ 	.short	0x0038
        /*0034*/ 	.byte	0x00, 0xf0, 0x11, 0x00


	//----- nvinfo : EIATTR_KPARAM_INFO
	.align		4
.L_13:
        /*0038*/ 	.byte	0x04, 0x17
        /*003a*/ 	.short	(.L_15 - .L_14)
.L_14:
        /*003c*/ 	.word	0x00000000
        /*0040*/ 	.short	0x000a
        /*0042*/ 	.short	0x0034
        /*0044*/ 	.byte	0x00, 0xf0, 0x11, 0x00


	//----- nvinfo : EIATTR_KPARAM_INFO
	.align		4
.L_15:
        /*0048*/ 	.byte	0x04, 0x17
        /*004a*/ 	.short	(.L_17 - .L_16)
.L_16:
        /*004c*/ 	.word	0x00000000
        /*0050*/ 	.short	0x0009
        /*0052*/ 	.short	0x0030
        /*0054*/ 	.byte	0x00, 0xf0, 0x11, 0x00


	//----- nvinfo : EIATTR_KPARAM_INFO
	.align		4
.L_17:
        /*0058*/ 	.byte	0x04, 0x17
        /*005a*/ 	.short	(.L_19 - .L_18)
.L_18:
        /*005c*/ 	.word	0x00000000
        /*0060*/ 	.short	0x0008
        /*0062*/ 	.short	0x002c
        /*0064*/ 	.byte	0x00, 0xf0, 0x11, 0x00


	//----- nvinfo : EIATTR_KPARAM_INFO
	.align		4
.L_19:
        /*0068*/ 	.byte	0x04, 0x17
        /*006a*/ 	.short	(.L_21 - .L_20)
.L_20:
        /*006c*/ 	.word	0x00000000
        /*0070*/ 	.short	0x0007
        /*0072*/ 	.short	0x0028
        /*0074*/ 	.byte	0x00, 0xf0, 0x11, 0x00


	//----- nvinfo : EIATTR_KPARAM_INFO
	.align		4
.L_21:
        /*0078*/ 	.byte	0x04, 0x17
        /*007a*/ 	.short	(.L_23 - .L_22)
.L_22:
        /*007c*/ 	.word	0x00000000
        /*0080*/ 	.short	0x0006
        /*0082*/ 	.short	0x0024
        /*0084*/ 	.byte	0x00, 0xf0, 0x11, 0x00


	//----- nvinfo : EIATTR_KPARAM_INFO
	.align		4
.L_23:
        /*0088*/ 	.byte	0x04, 0x17
        /*008a*/ 	.short	(.L_25 - .L_24)
.L_24:
        /*008c*/ 	.word	0x00000000
        /*0090*/ 	.short	0x0005
        /*0092*/ 	.short	0x0020
        /*0094*/ 	.byte	0x00, 0xf0, 0x11, 0x00


	//----- nvinfo : EIATTR_KPARAM_INFO
	.align		4
.L_25:
        /*0098*/ 	.byte	0x04, 0x17
        /*009a*/ 	.short	(.L_27 - .L_26)
.L_26:
        /*009c*/ 	.word	0x00000000
        /*00a0*/ 	.short	0x0004
        /*00a2*/ 	.short	0x001c
        /*00a4*/ 	.byte	0x00, 0xf0, 0x11, 0x00


	//----- nvinfo : EIATTR_KPARAM_INFO
	.align		4
.L_27:
        /*00a8*/ 	.byte	0x04, 0x17
        /*00aa*/ 	.short	(.L_29 - .L_28)
.L_28:
        /*00ac*/ 	.word	0x00000000
        /*00b0*/ 	.short	0x0003
        /*00b2*/ 	.short	0x0018
        /*00b4*/ 	.byte	0x00, 0xf0, 0x11, 0x00


	//----- nvinfo : EIATTR_KPARAM_INFO
	.align		4
.L_29:
        /*00b8*/ 	.byte	0x04, 0x17
        /*00ba*/ 	.short	(.L_31 - .L_30)
.L_30:
        /*00bc*/ 	.word	0x00000000
        /*00c0*/ 	.short	0x0002
        /*00c2*/ 	.short	0x0010
        /*00c4*/ 	.byte	0x00, 0xf4, 0x21, 0x00


	//----- nvinfo : EIATTR_KPARAM_INFO
	.align		4
.L_31:
        /*00c8*/ 	.byte	0x04, 0x17
        /*00ca*/ 	.short	(.L_33 - .L_32)
.L_32:
        /*00cc*/ 	.word	0x00000000
        /*00d0*/ 	.short	0x0001
        /*00d2*/ 	.short	0x0008
        /*00d4*/ 	.byte	0x00, 0xf4, 0x21, 0x00


	//----- nvinfo : EIATTR_KPARAM_INFO
	.align		4
.L_33:
        /*00d8*/ 	.byte	0x04, 0x17
        /*00da*/ 	.short	(.L_35 - .L_34)
.L_34:
        /*00dc*/ 	.word	0x00000000
        /*00e0*/ 	.short	0x0000
        /*00e2*/ 	.short	0x0000
        /*00e4*/ 	.byte	0x00, 0xf4, 0x21, 0x00


	//----- nvinfo : EIATTR_SPARSE_MMA_MASK
	.align		4
.L_35:
        /*00e8*/ 	.byte	0x03, 0x50
        /*00ea*/ 	.short	0x0000


	//----- nvinfo : EIATTR_MAXREG_COUNT
	.align		4
        /*00ec*/ 	.byte	0x03, 0x1b
        /*00ee*/ 	.short	0x00ff


	//----- nvinfo : EIATTR_NUM_BARRIERS
	.align		4
        /*00f0*/ 	.byte	0x02, 0x4c
        /*00f2*/ 	.byte	0x01
	.zero		1


	//----- nvinfo : EIATTR_MERCURY_ISA_VERSION
	.align		4
        /*00f4*/ 	.byte	0x03, 0x5f
        /*00f6*/ 	.short	0x0101


	//----- nvinfo : EIATTR_EXIT_INSTR_OFFSETS
	.align		4
        /*00f8*/ 	.byte	0x04, 0x1c
        /*00fa*/ 	.short	(.L_37 - .L_36)


	//   ....[0]....
.L_36:
        /*00fc*/ 	.word	0x000021e0


	//   ....[1]....
        /*0100*/ 	.word	0x00002210


	//----- nvinfo : EIATTR_REQNTID
	.align		4
.L_37:
        /*0104*/ 	.byte	0x04, 0x10
        /*0106*/ 	.short	(.L_39 - .L_38)
.L_38:
        /*0108*/ 	.word	0x00000040
        /*010c*/ 	.word	0x00000001
        /*0110*/ 	.word	0x00000001


	//----- nvinfo : EIATTR_CBANK_PARAM_SIZE
	.align		4
.L_39:
        /*0114*/ 	.byte	0x03, 0x19
        /*0116*/ 	.short	0x0050


	//----- nvinfo : EIATTR_PARAM_CBANK
	.align		4
        /*0118*/ 	.byte	0x04, 0x0a
        /*011a*/ 	.short	(.L_41 - .L_40)
	.align		4
.L_40:
        /*011c*/ 	.word	index@(.nv.constant0.matmul_kernel)
        /*0120*/ 	.short	0x0210
        /*0122*/ 	.short	0x0050


	//----- nvinfo : EIATTR_SW_WAR
	.align		4
.L_41:
        /*0124*/ 	.byte	0x04, 0x36
        /*0126*/ 	.short	(.L_43 - .L_42)
.L_42:
        /*0128*/ 	.word	0x00000008
.L_43:


//--------------------- .nv.callgraph             --------------------------
	.section	.nv.callgraph,"",@"SHT_CUDA_CALLGRAPH"
	.align	4
	.sectionentsize	8
	.align		4
        /*0000*/ 	.word	0x00000000
	.align		4
        /*0004*/ 	.word	0xffffffff
	.align		4
        /*0008*/ 	.word	0x00000000
	.align		4
        /*000c*/ 	.word	0xfffffffe
	.align		4
        /*0010*/ 	.word	0x00000000
	.align		4
        /*0014*/ 	.word	0xfffffffd
	.align		4
        /*0018*/ 	.word	0x00000000
	.align		4
        /*001c*/ 	.word	0xfffffffc


//--------------------- .text.matmul_kernel       --------------------------
	.section	.text.matmul_kernel,"ax",@progbits
	.align	128
        .global         matmul_kernel
        .type           matmul_kernel,@function
        .size           matmul_kernel,(.L_x_3 - matmul_kernel)
        .other          matmul_kernel,@"STO_CUDA_ENTRY STV_DEFAULT"
matmul_kernel:
.text.matmul_kernel:
[----:B------:R-:W-:Y:S08]  /*0000*/  LDC R1, c[0x0][0x28] ;  /* 0x00000a00ff017b82 */ /* 0x000ff00000000800 */
[----:B------:R-:W0:Y:S01]  /*0010*/  LDC.64 R20, c[0x0][0x228] ;  /* 0x00008a00ff147b82 */ /* 0x000e220000000a00 */
[----:B------:R-:W1:Y:S01]  /*0020*/  S2R R5, SR_CTAID.X ;  /* 0x0000000000057919 */ /* 0x000e620000002500 */
[----:B------:R-:W-:Y:S01]  /*0030*/  UMOV UR4, 0x400 ;  /* 0x0000040000047882 */ /* 0x000fe20000000000 */
[----:B------:R-:W-:Y:S01]  /*0040*/  ULDC.64 UR6, c[0x0][0x208] ;  /* 0x0000820000067ab9 */ /* 0x000fe20000000a00 */
[----:B------:R-:W2:Y:S04]  /*0050*/  S2R R15, SR_TID.X ;  /* 0x00000000000f7919 */ /* 0x000ea80000002100 */
[----:B------:R-:W3:Y:S08]  /*0060*/  LDC R68, c[0x0][0x230] ;  /* 0x00008c00ff447b82 */ /* 0x000ef00000000800 */
[----:B------:R-:W4:Y:S01]  /*0070*/  S2UR UR5, SR_CgaCtaId ;  /* 0x00000000000579c3 */ /* 0x000f220000008800 */
[----:B0-----:R-:W-:-:S05]  /*0080*/  VIADD R0, R21, 0xf ;  /* 0x0000000f15007836 */ /* 0x001fca0000000000 */
[----:B------:R-:W-:Y:S01]  /*0090*/  SHF.R.S32.HI R3, RZ, 0x1f, R0 ;  /* 0x0000001fff037819 */ /* 0x000fe20000011400 */
[----:B---3--:R-:W-:-:S03]  /*00a0*/  VIADD R68, R68, 0x1f ;  /* 0x0000001f44447836 */ /* 0x008fc60000000000 */
[----:B------:R-:W-:Y:S02]  /*00b0*/  LEA.HI R3, R3, R0, RZ, 0x4 ;  /* 0x0000000003037211 */ /* 0x000fe400078f20ff */
[----:B-1----:R-:W-:Y:S02]  /*00c0*/  IABS R8, R5 ;  /* 0x0000000500087213 */ /* 0x002fe40000000000 */
[----:B------:R-:W-:Y:S02]  /*00d0*/  SHF.R.S32.HI R3, RZ, 0x4, R3 ;  /* 0x00000004ff037819 */ /* 0x000fe40000011403 */
[----:B--2---:R-:W-:Y:S01]  /*00e0*/  SHF.R.U32.HI R89, RZ, 0x5, R15 ;  /* 0x00000005ff597819 */ /* 0x004fe2000001160f */
[----:B----4-:R-:W-:Y:S01]  /*00f0*/  ULEA UR4, UR5, UR4, 0x18 ;  /* 0x0000000405047291 */ /* 0x010fe2000f8ec03f */
[----:B------:R-:W-:Y:S01]  /*0100*/  LOP3.LUT R64, R15, 0x1f, RZ, 0xc0, !PT ;  /* 0x0000001f0f407812 */ /* 0x000fe200078ec0ff */
[----:B------:R-:W-:Y:S01]  /*0110*/  IMAD.SHL.U32 R4, R3, 0x8, RZ ;  /* 0x0000000803047824 */ /* 0x000fe200078e00ff */
[----:B------:R-:W-:-:S02]  /*0120*/  SGXT.U32 R89, R89, 0x1 ;  /* 0x000000015959781a */ /* 0x000fc40000000000 */
[----:B------:R-:W-:Y:S02]  /*0130*/  LOP3.LUT R14, R15, 0x3f, RZ, 0xc0, !PT ;  /* 0x0000003f0f0e7812 */ /* 0x000fe400078ec0ff */
[-C--:B------:R-:W-:Y:S02]  /*0140*/  IABS R7, R4.reuse ;  /* 0x0000000400077213 */ /* 0x080fe40000000000 */
[----:B------:R-:W-:Y:S02]  /*0150*/  IABS R10, R4 ;  /* 0x00000004000a7213 */ /* 0x000fe40000000000 */
[----:B------:R-:W0:Y:S08]  /*0160*/  I2F.RP R0, R7 ;  /* 0x0000000700007306 */ /* 0x000e300000209400 */
[----:B0-----:R-:W0:Y:S02]  /*0170*/  MUFU.RCP R0, R0 ;  /* 0x0000000000007308 */ /* 0x001e240000001000 */
[----:B0-----:R-:W-:-:S02]  /*0180*/  VIADD R2, R0, 0xffffffe ;  /* 0x0ffffffe00027836 */ /* 0x001fc40000000000 */
[----:B------:R-:W-:-:S04]  /*0190*/  IMAD.MOV R0, RZ, RZ, -R10 ;  /* 0x000000ffff007224 */ /* 0x000fc800078e0a0a */
[----:B------:R0:W1:Y:S02]  /*01a0*/  F2I.FTZ.U32.TRUNC.NTZ R3, R2 ;  /* 0x0000000200037305 */ /* 0x000064000021f000 */
[----:B0-----:R-:W-:Y:S02]  /*01b0*/  IMAD.MOV.U32 R2, RZ, RZ, RZ ;  /* 0x000000ffff027224 */ /* 0x001fe400078e00ff */
[----:B-1----:R-:W-:-:S04]  /*01c0*/  IMAD.MOV R6, RZ, RZ, -R3 ;  /* 0x000000ffff067224 */ /* 0x002fc800078e0a03 */
[----:B------:R-:W-:Y:S02]  /*01d0*/  IMAD R9, R6, R7, RZ ;  /* 0x0000000706097224 */ /* 0x000fe400078e02ff */
[----:B------:R-:W-:Y:S02]  /*01e0*/  IMAD.MOV.U32 R6, RZ, RZ, R8 ;  /* 0x000000ffff067224 */ /* 0x000fe400078e0008 */
[----:B------:R-:W-:-:S06]  /*01f0*/  IMAD.HI.U32 R3, R3, R9, R2 ;  /* 0x0000000903037227 */ /* 0x000fcc00078e0002 */
[----:B------:R-:W-:-:S04]  /*0200*/  IMAD.HI.U32 R3, R3, R6, RZ ;  /* 0x0000000603037227 */ /* 0x000fc800078e00ff */
[----:B------:R-:W-:-:S05]  /*0210*/  IMAD R0, R3, R0, R6 ;  /* 0x0000000003007224 */ /* 0x000fca00078e0206 */
[----:B------:R-:W-:-:S13]  /*0220*/  ISETP.GT.U32.AND P1, PT, R7, R0, PT ;  /* 0x000000000700720c */ /* 0x000fda0003f24070 */
[----:B------:R-:W-:Y:S02]  /*0230*/  @!P1 IMAD.IADD R0, R0, 0x1, -R7 ;  /* 0x0000000100009824 */ /* 0x000fe400078e0a07 */
[----:B------:R-:W-:Y:S01]  /*0240*/  @!P1 VIADD R3, R3, 0x1 ;  /* 0x0000000103039836 */ /* 0x000fe20000000000 */
[----:B------:R-:W-:Y:S02]  /*0250*/  ISETP.NE.AND P1, PT, R4, RZ, PT ;  /* 0x000000ff0400720c */ /* 0x000fe40003f25270 */
[----:B------:R-:W-:Y:S02]  /*0260*/  ISETP.GE.U32.AND P0, PT, R0, R7, PT ;  /* 0x000000070000720c */ /* 0x000fe40003f06070 */
[----:B------:R-:W-:-:S04]  /*0270*/  LOP3.LUT R0, R5, R4, RZ, 0x3c, !PT ;  /* 0x0000000405007212 */ /* 0x000fc800078e3cff */
[----:B------:R-:W-:Y:S01]  /*0280*/  ISETP.GE.AND P2, PT, R0, RZ, PT ;  /* 0x000000ff0000720c */ /* 0x000fe20003f46270 */
[----:B------:R-:W-:-:S06]  /*0290*/  VIADD R0, R20, 0x1f ;  /* 0x0000001f14007836 */ /* 0x000fcc0000000000 */
[----:B------:R-:W-:-:S04]  /*02a0*/  @P0 VIADD R3, R3, 0x1 ;  /* 0x0000000103030836 */ /* 0x000fc80000000000 */
[----:B------:R-:W-:Y:S01]  /*02b0*/  IMAD.MOV.U32 R2, RZ, RZ, R3 ;  /* 0x000000ffff027224 */ /* 0x000fe200078e0003 */
[----:B------:R-:W-:-:S03]  /*02c0*/  SHF.R.S32.HI R3, RZ, 0x1f, R0 ;  /* 0x0000001fff037819 */ /* 0x000fc60000011400 */
[----:B------:R-:W-:Y:S01]  /*02d0*/  @!P2 IMAD.MOV R2, RZ, RZ, -R2 ;  /* 0x000000ffff02a224 */ /* 0x000fe200078e0a02 */
[----:B------:R-:W-:Y:S02]  /*02e0*/  @!P1 LOP3.LUT R2, RZ, R4, RZ, 0x33, !PT ;  /* 0x00000004ff029212 */ /* 0x000fe400078e33ff */
[----:B------:R-:W-:-:S03]  /*02f0*/  LEA.HI R3, R3, R0, RZ, 0x5 ;  /* 0x0000000003037211 */ /* 0x000fc600078f28ff */
[----:B------:R-:W-:Y:S02]  /*0300*/  IMAD.SHL.U32 R6, R2, 0x8, RZ ;  /* 0x0000000802067824 */ /* 0x000fe400078e00ff */
[----:B------:R-:W-:-:S03]  /*0310*/  IMAD.MOV R2, RZ, RZ, -R2 ;  /* 0x000000ffff027224 */ /* 0x000fc600078e0a02 */
[----:B------:R-:W-:Y:S01]  /*0320*/  LEA.HI.SX32 R3, R3, -R6, 0x1b ;  /* 0x8000000603037211 */ /* 0x000fe200078fdaff */
[----:B------:R-:W-:-:S03]  /*0330*/  IMAD R4, R4, R2, R5 ;  /* 0x0000000204047224 */ /* 0x000fc600078e0205 */
[----:B------:R-:W-:Y:S02]  /*0340*/  VIMNMX R11, R3, 0x8, PT ;  /* 0x00000008030b7848 */ /* 0x000fe40003fe0100 */
[----:B------:R-:W-:Y:S02]  /*0350*/  IABS R9, R4 ;  /* 0x0000000400097213 */ /* 0x000fe40000000000 */
[----:B------:R-:W-:-:S04]  /*0360*/  IABS R7, R11 ;  /* 0x0000000b00077213 */ /* 0x000fc80000000000 */
[----:B------:R-:W0:Y:S08]  /*0370*/  I2F.RP R0, R7 ;  /* 0x0000000700007306 */ /* 0x000e300000209400 */
[----:B0-----:R-:W0:Y:S02]  /*0380*/  MUFU.RCP R0, R0 ;  /* 0x0000000000007308 */ /* 0x001e240000001000 */
[----:B0-----:R-:W-:-:S06]  /*0390*/  VIADD R3, R0, 0xffffffe ;  /* 0x0ffffffe00037836 */ /* 0x001fcc0000000000 */
[----:B------:R-:W0:Y:S02]  /*03a0*/  F2I.FTZ.U32.TRUNC.NTZ R3, R3 ;  /* 0x0000000300037305 */ /* 0x000e24000021f000 */
[----:B0-----:R-:W-:-:S04]  /*03b0*/  IMAD.MOV R8, RZ, RZ, -R3 ;  /* 0x000000ffff087224 */ /* 0x001fc800078e0a03 */
[----:B------:R-:W-:Y:S01]  /*03c0*/  IMAD.MOV.U32 R2, RZ, RZ, R8 ;  /* 0x000000ffff027224 */ /* 0x000fe200078e0008 */
[----:B------:R-:W-:-:S03]  /*03d0*/  IABS R8, R11 ;  /* 0x0000000b00087213 */ /* 0x000fc60000000000 */
[----:B------:R-:W-:Y:S02]  /*03e0*/  IMAD R5, R2, R7, RZ ;  /* 0x0000000702057224 */ /* 0x000fe400078e02ff */
[----:B------:R-:W-:Y:S02]  /*03f0*/  IMAD.MOV.U32 R2, RZ, RZ, RZ ;  /* 0x000000ffff027224 */ /* 0x000fe400078e00ff */
[----:B------:R-:W-:Y:S02]  /*0400*/  IMAD.MOV R0, RZ, RZ, -R8 ;  /* 0x000000ffff007224 */ /* 0x000fe400078e0a08 */
        /* <DEDUP_REMOVED lines=9> */
[----:B------:R-:W-:-:S07]  /*04a0*/  ISETP.GE.AND P2, PT, R0, RZ, PT ;  /* 0x000000ff0000720c */ /* 0x000fce0003f46270 */
[----:B------:R-:W-:Y:S01]  /*04b0*/  @P0 VIADD R2, R2, 0x1 ;  /* 0x0000000102020836 */ /* 0x000fe20000000000 */
[----:B------:R-:W-:-:S05]  /*04c0*/  ISETP.GT.AND P0, PT, R68, 0x1f, PT ;  /* 0x0000001f4400780c */ /* 0x000fca0003f04270 */
[----:B------:R-:W-:Y:S01]  /*04d0*/  @!P2 IMAD.MOV R2, RZ, RZ, -R2 ;  /* 0x000000ffff02a224 */ /* 0x000fe200078e0a02 */
[----:B------:R-:W-:-:S05]  /*04e0*/  @!P1 LOP3.LUT R2, RZ, R11, RZ, 0x33, !PT ;  /* 0x0000000bff029212 */ /* 0x000fca00078e33ff */
[----:B------:R-:W-:Y:S02]  /*04f0*/  IMAD.MOV R0, RZ, RZ, -R2 ;  /* 0x000000ffff007224 */ /* 0x000fe400078e0a02 */
[----:B------:R-:W-:Y:S01]  /*0500*/  IMAD.SHL.U32 R2, R2, 0x10, RZ ;  /* 0x0000001002027824 */ /* 0x000fe200078e00ff */
[----:B------:R-:W-:Y:S01]  /*0510*/  @!P0 CS2R R36, SRZ ;  /* 0x0000000000248805 */ /* 0x000fe2000001ff00 */
[----:B------:R-:W-:Y:S01]  /*0520*/  IMAD R0, R11, R0, R4 ;  /* 0x000000000b007224 */ /* 0x000fe200078e0204 */
[----:B------:R-:W-:Y:S01]  /*0530*/  @!P0 CS2R R38, SRZ ;  /* 0x0000000000268805 */ /* 0x000fe2000001ff00 */
[C---:B------:R-:W-:Y:S01]  /*0540*/  @!P0 IMAD.SHL.U32 R13, R15.reuse, 0x8, RZ ;  /* 0x000000080f0d8824 */ /* 0x040fe200078e00ff */
[----:B------:R-:W-:Y:S01]  /*0550*/  LOP3.LUT R11, R2, R89, RZ, 0xfc, !PT ;  /* 0x00000059020b7212 */ /* 0x000fe200078efcff */
[----:B------:R-:W-:Y:S01]  /*0560*/  IMAD.IADD R3, R6, 0x1, R0 ;  /* 0x0000000106037824 */ /* 0x000fe200078e0200 */
[C-C-:B------:R-:W-:Y:S01]  /*0570*/  LOP3.LUT R10, R2.reuse, 0x2, R89.reuse, 0xfe, !PT ;  /* 0x00000002020a7812 */ /* 0x140fe200078efe59 */
[----:B------:R-:W-:Y:S01]  /*0580*/  @!P0 IMAD.SHL.U32 R12, R15, 0x40, RZ ;  /* 0x000000400f0c8824 */ /* 0x000fe200078e00ff */
[C-C-:B------:R-:W-:Y:S01]  /*0590*/  LOP3.LUT R9, R2.reuse, 0x4, R89.reuse, 0xfe, !PT ;  /* 0x0000000402097812 */ /* 0x140fe200078efe59 */
[----:B------:R-:W-:Y:S01]  /*05a0*/  IMAD R3, R3, 0x20, R64 ;  /* 0x0000002003037824 */ /* 0x000fe200078e0240 */
[----:B------:R-:W-:-:S02]  /*05b0*/  LOP3.LUT R8, R2, 0x6, R89, 0xfe, !PT ;  /* 0x0000000602087812 */ /* 0x000fc400078efe59 */
[C-C-:B------:R-:W-:Y:S02]  /*05c0*/  LOP3.LUT R7, R2.reuse, 0x8, R89.reuse, 0xfe, !PT ;  /* 0x0000000802077812 */ /* 0x140fe400078efe59 */
[C-C-:B------:R-:W-:Y:S02]  /*05d0*/  LOP3.LUT R6, R2.reuse, 0xa, R89.reuse, 0xfe, !PT ;  /* 0x0000000a02067812 */ /* 0x140fe400078efe59 */
[C-C-:B------:R-:W-:Y:S02]  /*05e0*/  LOP3.LUT R5, R2.reuse, 0xc, R89.reuse, 0xfe, !PT ;  /* 0x0000000c02057812 */ /* 0x140fe400078efe59 */
[----:B------:R-:W-:Y:S01]  /*05f0*/  LOP3.LUT R4, R2, 0xe, R89, 0xfe, !PT ;  /* 0x0000000e02047812 */ /* 0x000fe200078efe59 */
[----:B------:R-:W-:Y:S06]  /*0600*/  @!P0 BRA `(.L_x_0) ;  /* 0x0000001800008947 */ /* 0x000fec0003800000 */
[----:B------:R-:W-:Y:S01]  /*0610*/  IABS R16, R21 ;  /* 0x0000001500107213 */ /* 0x000fe20000000000 */
[----:B------:R-:W-:Y:S01]  /*0620*/  ULDC UR5, c[0x0][0x234] ;  /* 0x00008d0000057ab9 */ /* 0x000fe20000000800 */
[----:B------:R-:W-:Y:S01]  /*0630*/  IABS R39, R20 ;  /* 0x0000001400277213 */ /* 0x000fe20000000000 */
[----:B------:R-:W-:Y:S01]  /*0640*/  ULDC.64 UR8, c[0x0][0x210] ;  /* 0x0000840000087ab9 */ /* 0x000fe20000000a00 */
[----:B------:R-:W0:Y:S01]  /*0650*/  I2F.RP R0, R16 ;  /* 0x0000001000007306 */ /* 0x000e220000209400 */
[----:B------:R-:W-:Y:S02]  /*0660*/  IABS R22, R4 ;  /* 0x0000000400167213 */ /* 0x000fe40000000000 */
[----:B------:R-:W-:Y:S02]  /*0670*/  CS2R R40, SRZ ;  /* 0x0000000000287805 */ /* 0x000fe4000001ff00 */
[----:B------:R-:W-:Y:S02]  /*0680*/  IABS R26, R6 ;  /* 0x00000006001a7213 */ /* 0x000fe40000000000 */
[----:B------:R-:W-:-:S02]  /*0690*/  CS2R R42, SRZ ;  /* 0x00000000002a7805 */ /* 0x000fc4000001ff00 */
[----:B------:R-:W-:Y:S02]  /*06a0*/  SHF.R.S32.HI R17, RZ, 0x1f, R68 ;  /* 0x0000001fff117819 */ /* 0x000fe40000011444 */
[----:B------:R-:W-:Y:S01]  /*06b0*/  IABS R24, R5 ;  /* 0x0000000500187213 */ /* 0x000fe20000000000 */
[----:B------:R-:W1:Y:S01]  /*06c0*/  I2F.RP R2, R39 ;  /* 0x0000002700027306 */ /* 0x000e620000209400 */
[----:B------:R-:W-:Y:S02]  /*06d0*/  IABS R28, R7 ;  /* 0x00000007001c7213 */ /* 0x000fe40000000000 */
[----:B------:R-:W-:Y:S02]  /*06e0*/  LEA.HI R68, R17, R68, RZ, 0x5 ;  /* 0x0000004411447211 */ /* 0x000fe400078f28ff */
[----:B------:R-:W-:Y:S02]  /*06f0*/  IABS R33, R11 ;  /* 0x0000000b00217213 */ /* 0x000fe40000000000 */
[C---:B------:R-:W-:Y:S01]  /*0700*/  LOP3.LUT R44, R89.reuse, 0x1e, RZ, 0xfc, !PT ;  /* 0x0000001e592c7812 */ /* 0x040fe200078efcff */
[----:B0-----:R-:W0:Y:S01]  /*0710*/  MUFU.RCP R0, R0 ;  /* 0x0000000000007308 */ /* 0x001e220000001000 */
[----:B------:R-:W-:-:S02]  /*0720*/  LOP3.LUT R45, R89, 0x1c, RZ, 0xfc, !PT ;  /* 0x0000001c592d7812 */ /* 0x000fc400078efcff */
[C---:B------:R-:W-:Y:S02]  /*0730*/  LOP3.LUT R65, R89.reuse, 0x1a, RZ, 0xfc, !PT ;  /* 0x0000001a59417812 */ /* 0x040fe400078efcff */
[C---:B------:R-:W-:Y:S02]  /*0740*/  LOP3.LUT R67, R89.reuse, 0x18, RZ, 0xfc, !PT ;  /* 0x0000001859437812 */ /* 0x040fe400078efcff */
[C---:B------:R-:W-:Y:S01]  /*0750*/  LOP3.LUT R69, R89.reuse, 0x16, RZ, 0xfc, !PT ;  /* 0x0000001659457812 */ /* 0x040fe200078efcff */
[----:B-1----:R-:W1:Y:S01]  /*0760*/  MUFU.RCP R2, R2 ;  /* 0x0000000200027308 */ /* 0x002e620000001000 */
[C---:B------:R-:W-:Y:S02]  /*0770*/  LOP3.LUT R71, R89.reuse, 0x14, RZ, 0xfc, !PT ;  /* 0x0000001459477812 */ /* 0x040fe400078efcff */
[C---:B------:R-:W-:Y:S02]  /*0780*/  LOP3.LUT R73, R89.reuse, 0x12, RZ, 0xfc, !PT ;  /* 0x0000001259497812 */ /* 0x040fe400078efcff */
[----:B------:R-:W-:-:S02]  /*0790*/  LOP3.LUT R75, R89, 0x10, RZ, 0xfc, !PT ;  /* 0x00000010594b7812 */ /* 0x000fc400078efcff */
[C---:B------:R-:W-:Y:S01]  /*07a0*/  LOP3.LUT R77, R89.reuse, 0xe, RZ, 0xfc, !PT ;  /* 0x0000000e594d7812 */ /* 0x040fe200078efcff */
[----:B0-----:R-:W-:Y:S01]  /*07b0*/  VIADD R12, R0, 0xffffffe ;  /* 0x0ffffffe000c7836 */ /* 0x001fe20000000000 */
[C---:B------:R-:W-:Y:S02]  /*07c0*/  LOP3.LUT R79, R89.reuse, 0xc, RZ, 0xfc, !PT ;  /* 0x0000000c594f7812 */ /* 0x040fe400078efcff */
[C---:B------:R-:W-:Y:S01]  /*07d0*/  LOP3.LUT R81, R89.reuse, 0xa, RZ, 0xfc, !PT ;  /* 0x0000000a59517812 */ /* 0x040fe200078efcff */
[----:B------:R0:W2:Y:S01]  /*07e0*/  F2I.FTZ.U32.TRUNC.NTZ R13, R12 ;  /* 0x0000000c000d7305 */ /* 0x0000a2000021f000 */
[C---:B------:R-:W-:Y:S02]  /*07f0*/  LOP3.LUT R83, R89.reuse, 0x8, RZ, 0xfc, !PT ;  /* 0x0000000859537812 */ /* 0x040fe400078efcff */
[C---:B------:R-:W-:Y:S01]  /*0800*/  LOP3.LUT R85, R89.reuse, 0x6, RZ, 0xfc, !PT ;  /* 0x0000000659557812 */ /* 0x040fe200078efcff */
[----:B-1----:R-:W-:Y:S01]  /*0810*/  VIADD R18, R2, 0xffffffe ;  /* 0x0ffffffe02127836 */ /* 0x002fe20000000000 */
[----:B------:R-:W-:-:S02]  /*0820*/  LOP3.LUT R87, R89, 0x4, RZ, 0xfc, !PT ;  /* 0x0000000459577812 */ /* 0x000fc400078efcff */
[----:B------:R-:W-:Y:S01]  /*0830*/  LOP3.LUT R91, R89, 0x2, RZ, 0xfc, !PT ;  /* 0x00000002595b7812 */ /* 0x000fe200078efcff */
[----:B------:R1:W3:Y:S01]  /*0840*/  F2I.FTZ.U32.TRUNC.NTZ R19, R18 ;  /* 0x0000001200137305 */ /* 0x0002e2000021f000 */
[----:B0-----:R-:W-:Y:S01]  /*0850*/  IMAD.MOV.U32 R12, RZ, RZ, RZ ;  /* 0x000000ffff0c7224 */ /* 0x001fe200078e00ff */
[----:B------:R-:W-:Y:S01]  /*0860*/  SHF.R.S32.HI R68, RZ, 0x5, R68 ;  /* 0x00000005ff447819 */ /* 0x000fe20000011444 */
[----:B--2---:R-:W-:Y:S02]  /*0870*/  IMAD.MOV R23, RZ, RZ, -R13 ;  /* 0x000000ffff177224 */ /* 0x004fe400078e0a0d */
[----:B-1----:R-:W-:Y:S02]  /*0880*/  IMAD.MOV.U32 R18, RZ, RZ, RZ ;  /* 0x000000ffff127224 */ /* 0x002fe400078e00ff */
[----:B------:R-:W-:-:S04]  /*0890*/  IMAD R23, R23, R16, RZ ;  /* 0x0000001017177224 */ /* 0x000fc800078e02ff */
[----:B------:R-:W-:-:S04]  /*08a0*/  IMAD.HI.U32 R13, R13, R23, R12 ;  /* 0x000000170d0d7227 */ /* 0x000fc800078e000c */
[----:B---3--:R-:W-:Y:S02]  /*08b0*/  IMAD.MOV R30, RZ, RZ, -R19 ;  /* 0x000000ffff1e7224 */ /* 0x008fe400078e0a13 */
[----:B------:R-:W-:-:S04]  /*08c0*/  IMAD.HI.U32 R0, R13, R22, RZ ;  /* 0x000000160d007227 */ /* 0x000fc800078e00ff */
[----:B------:R-:W-:-:S04]  /*08d0*/  IMAD.HI.U32 R12, R13, R26, RZ ;  /* 0x0000001a0d0c7227 */ /* 0x000fc800078e00ff */
[----:B------:R-:W-:-:S04]  /*08e0*/  IMAD.HI.U32 R2, R13, R24, RZ ;  /* 0x000000180d027227 */ /* 0x000fc800078e00ff */
[----:B------:R-:W-:-:S04]  /*08f0*/  IMAD.HI.U32 R17, R13, R28, RZ ;  /* 0x0000001c0d117227 */ /* 0x000fc800078e00ff */
[----:B------:R-:W-:Y:S02]  /*0900*/  IMAD R31, R30, R39, RZ ;  /* 0x000000271e1f7224 */ /* 0x000fe400078e02ff */
[----:B------:R-:W-:Y:S02]  /*0910*/  IMAD.MOV R23, RZ, RZ, -R0 ;  /* 0x000000ffff177224 */ /* 0x000fe400078e0a00 */
[----:B------:R-:W-:Y:S02]  /*0920*/  IMAD.MOV R27, RZ, RZ, -R12 ;  /* 0x000000ffff1b7224 */ /* 0x000fe400078e0a0c */
[----:B------:R-:W-:Y:S02]  /*0930*/  IMAD.MOV R25, RZ, RZ, -R2 ;  /* 0x000000ffff197224 */ /* 0x000fe400078e0a02 */
[----:B------:R-:W-:Y:S02]  /*0940*/  IMAD.MOV R29, RZ, RZ, -R17 ;  /* 0x000000ffff1d7224 */ /* 0x000fe400078e0a11 */
[----:B------:R-:W-:Y:S01]  /*0950*/  IMAD.HI.U32 R18, R19, R31, R18 ;  /* 0x0000001f13127227 */ /* 0x000fe200078e0012 */
[----:B------:R-:W-:-:S03]  /*0960*/  IABS R31, R10 ;  /* 0x0000000a001f7213 */ /* 0x000fc60000000000 */
[C---:B------:R-:W-:Y:S01]  /*0970*/  IMAD R17, R16.reuse, R23, R22 ;  /* 0x0000001710117224 */ /* 0x040fe200078e0216 */
[----:B------:R-:W-:Y:S01]  /*0980*/  IABS R22, R3 ;  /* 0x0000000300167213 */ /* 0x000fe20000000000 */
[C---:B------:R-:W-:Y:S01]  /*0990*/  IMAD R23, R16.reuse, R27, R26 ;  /* 0x0000001b10177224 */ /* 0x040fe200078e021a */
[----:B------:R-:W-:Y:S01]  /*09a0*/  IABS R27, R8 ;  /* 0x00000008001b7213 */ /* 0x000fe20000000000 */
[C---:B------:R-:W-:Y:S01]  /*09b0*/  IMAD R19, R16.reuse, R25, R24 ;  /* 0x0000001910137224 */ /* 0x040fe200078e0218 */
[C---:B------:R-:W-:Y:S01]  /*09c0*/  ISETP.GT.U32.AND P1, PT, R16.reuse, R17, PT ;  /* 0x000000111000720c */ /* 0x040fe20003f24070 */
[----:B------:R-:W-:Y:S01]  /*09d0*/  IMAD R25, R16, R29, R28 ;  /* 0x0000001d10197224 */ /* 0x000fe200078e021c */
[----:B------:R-:W-:Y:S01]  /*09e0*/  IABS R29, R9 ;  /* 0x00000009001d7213 */ /* 0x000fe20000000000 */
[----:B------:R-:W-:Y:S01]  /*09f0*/  IMAD.HI.U32 R18, R18, R22, RZ ;  /* 0x0000001612127227 */ /* 0x000fe200078e00ff */
[C---:B------:R-:W-:Y:S02]  /*0a00*/  ISETP.GT.U32.AND P3, PT, R16.reuse, R19, PT ;  /* 0x000000131000720c */ /* 0x040fe40003f64070 */
[C---:B------:R-:W-:Y:S01]  /*0a10*/  ISETP.GT.U32.AND P5, PT, R16.reuse, R23, PT ;  /* 0x000000171000720c */ /* 0x040fe20003fa4070 */
[----:B------:R-:W-:Y:S01]  /*0a20*/  IMAD.HI.U32 R0, R13, R27, RZ ;  /* 0x0000001b0d007227 */ /* 0x000fe200078e00ff */
[----:B------:R-:W-:-:S03]  /*0a30*/  ISETP.GT.U32.AND P6, PT, R16, R25, PT ;  /* 0x000000191000720c */ /* 0x000fc60003fc4070 */
[----:B------:R-:W-:-:S04]  /*0a40*/  IMAD.HI.U32 R2, R13, R29, RZ ;  /* 0x0000001d0d027227 */ /* 0x000fc800078e00ff */
[----:B------:R-:W-:-:S04]  /*0a50*/  IMAD.HI.U32 R12, R13, R31, RZ ;  /* 0x0000001f0d0c7227 */ /* 0x000fc800078e00ff */
[----:B------:R-:W-:Y:S02]  /*0a60*/  IMAD.MOV R18, RZ, RZ, -R18 ;  /* 0x000000ffff127224 */ /* 0x000fe400078e0a12 */
[----:B------:R-:W-:-:S04]  /*0a70*/  IMAD.HI.U32 R13, R13, R33, RZ ;  /* 0x000000210d0d7227 */ /* 0x000fc800078e00ff */
[----:B------:R-:W-:Y:S02]  /*0a80*/  IMAD.MOV R0, RZ, RZ, -R0 ;  /* 0x000000ffff007224 */ /* 0x000fe400078e0a00 */
[----:B------:R-:W-:Y:S02]  /*0a90*/  IMAD.MOV R2, RZ, RZ, -R2 ;  /* 0x000000ffff027224 */ /* 0x000fe400078e0a02 */
[C---:B------:R-:W-:Y:S02]  /*0aa0*/  IMAD R18, R39.reuse, R18, R22 ;  /* 0x0000001227127224 */ /* 0x040fe400078e0216 */
[----:B------:R-:W-:Y:S02]  /*0ab0*/  IMAD.MOV R13, RZ, RZ, -R13 ;  /* 0x000000ffff0d7224 */ /* 0x000fe400078e0a0d */
[C---:B------:R-:W-:Y:S01]  /*0ac0*/  IMAD R27, R16.reuse, R0, R27 ;  /* 0x00000000101b7224 */ /* 0x040fe200078e021b */
[----:B------:R-:W-:Y:S01]  /*0ad0*/  ISETP.GT.U32.AND P0, PT, R39, R18, PT ;  /* 0x000000122700720c */ /* 0x000fe20003f04070 */
[----:B------:R-:W-:-:S02]  /*0ae0*/  IMAD R29, R16, R2, R29 ;  /* 0x00000002101d7224 */ /* 0x000fc400078e021d */
[C---:B------:R-:W-:Y:S01]  /*0af0*/  IMAD R33, R16.reuse, R13, R33 ;  /* 0x0000000d10217224 */ /* 0x040fe200078e0221 */
[C---:B------:R-:W-:Y:S01]  /*0b00*/  ISETP.GT.U32.AND P4, PT, R16.reuse, R27, PT ;  /* 0x0000001b1000720c */ /* 0x040fe20003f84070 */
[----:B------:R-:W-:Y:S01]  /*0b10*/  @!P3 IMAD.IADD R19, R19, 0x1, -R16 ;  /* 0x000000011313b824 */ /* 0x000fe200078e0a10 */
[C---:B------:R-:W-:Y:S01]  /*0b20*/  ISETP.GT.U32.AND P2, PT, R16.reuse, R29, PT ;  /* 0x0000001d1000720c */ /* 0x040fe20003f44070 */
[----:B------:R-:W-:Y:S01]  /*0b30*/  IMAD.MOV R12, RZ, RZ, -R12 ;  /* 0x000000ffff0c7224 */ /* 0x000fe200078e0a0c */
[C---:B------:R-:W-:Y:S01]  /*0b40*/  ISETP.GT.U32.AND P3, PT, R16.reuse, R33, PT ;  /* 0x000000211000720c */ /* 0x040fe20003f64070 */
[--C-:B------:R-:W-:Y:S02]  /*0b50*/  @!P1 IMAD.IADD R17, R17, 0x1, -R16.reuse ;  /* 0x0000000111119824 */ /* 0x100fe400078e0a10 */
[----:B------:R-:W-:Y:S02]  /*0b60*/  IMAD R31, R16, R12, R31 ;  /* 0x0000000c101f7224 */ /* 0x000fe400078e021f */
[----:B------:R-:W-:-:S02]  /*0b70*/  @!P5 IMAD.IADD R23, R23, 0x1, -R16 ;  /* 0x000000011717d824 */ /* 0x000fc400078e0a10 */
[--C-:B------:R-:W-:Y:S01]  /*0b80*/  @!P6 IMAD.IADD R25, R25, 0x1, -R16.reuse ;  /* 0x000000011919e824 */ /* 0x100fe200078e0a10 */
[----:B------:R-:W-:Y:S01]  /*0b90*/  ISETP.GT.U32.AND P1, PT, R16, R31, PT ;  /* 0x0000001f1000720c */ /* 0x000fe20003f24070 */
[--C-:B------:R-:W-:Y:S01]  /*0ba0*/  @!P0 IMAD.IADD R18, R18, 0x1, -R39.reuse ;  /* 0x0000000112128824 */ /* 0x100fe200078e0a27 */
[C---:B------:R-:W-:Y:S01]  /*0bb0*/  ISETP.GT.U32.AND P5, PT, R16.reuse, R23, PT ;  /* 0x000000171000720c */ /* 0x040fe20003fa4070 */
[--C-:B------:R-:W-:Y:S01]  /*0bc0*/  @!P4 IMAD.IADD R27, R27, 0x1, -R16.reuse ;  /* 0x000000011b1bc824 */ /* 0x100fe200078e0a10 */
[C---:B------:R-:W-:Y:S01]  /*0bd0*/  ISETP.GT.U32.AND P4, PT, R16.reuse, R19, PT ;  /* 0x000000131000720c */ /* 0x040fe20003f84070 */
[--C-:B------:R-:W-:Y:S01]  /*0be0*/  @!P2 IMAD.IADD R29, R29, 0x1, -R16.reuse ;  /* 0x000000011d1da824 */ /* 0x100fe200078e0a10 */
[C---:B------:R-:W-:Y:S01]  /*0bf0*/  ISETP.GT.U32.AND P0, PT, R16.reuse, R25, PT ;  /* 0x000000191000720c */ /* 0x040fe20003f04070 */
[--C-:B------:R-:W-:Y:S01]  /*0c00*/  @!P3 IMAD.IADD R33, R33, 0x1, -R16.reuse ;  /* 0x000000012121b824 */ /* 0x100fe200078e0a10 */
[----:B------:R-:W-:Y:S01]  /*0c10*/  ISETP.GT.U32.AND P2, PT, R39, R18, PT ;  /* 0x000000122700720c */ /* 0x000fe20003f44070 */
[C---:B------:R-:W-:Y:S01]  /*0c20*/  IMAD.SHL.U32 R12, R15.reuse, 0x40, RZ ;  /* 0x000000400f0c7824 */ /* 0x040fe200078e00ff */
[C---:B------:R-:W-:Y:S01]  /*0c30*/  ISETP.GT.U32.AND P3, PT, R16.reuse, R27, PT ;  /* 0x0000001b1000720c */ /* 0x040fe20003f64070 */
[----:B------:R-:W-:Y:S01]  /*0c40*/  IMAD.SHL.U32 R2, R15, 0x2, RZ ;  /* 0x000000020f027824 */ /* 0x000fe200078e00ff */
[----:B------:R-:W-:Y:S01]  /*0c50*/  ISETP.GT.U32.AND P6, PT, R16, R17, PT ;  /* 0x000000111000720c */ /* 0x000fe20003fc4070 */
[--C-:B------:R-:W-:Y:S01]  /*0c60*/  @!P1 IMAD.IADD R31, R31, 0x1, -R16.reuse ;  /* 0x000000011f1f9824 */ /* 0x100fe200078e0a10 */
[----:B------:R-:W-:Y:S01]  /*0c70*/  ISETP.GE.AND P1, PT, R3, RZ, PT ;  /* 0x000000ff0300720c */ /* 0x000fe20003f26270 */
[--C-:B------:R-:W-:Y:S01]  /*0c80*/  @!P5 IMAD.IADD R23, R23, 0x1, -R16.reuse ;  /* 0x000000011717d824 */ /* 0x100fe200078e0a10 */
[----:B------:R-:W-:Y:S01]  /*0c90*/  LOP3.LUT R0, R12, 0x1c0, RZ, 0xc0, !PT ;  /* 0x000001c00c007812 */ /* 0x000fe200078ec0ff */
[--C-:B------:R-:W-:Y:S01]  /*0ca0*/  @!P4 IMAD.IADD R19, R19, 0x1, -R16.reuse ;  /* 0x000000011313c824 */ /* 0x100fe200078e0a10 */
[C---:B------:R-:W-:Y:S01]  /*0cb0*/  ISETP.GT.U32.AND P4, PT, R16.reuse, R29, PT ;  /* 0x0000001d1000720c */ /* 0x040fe20003f84070 */
[--C-:B------:R-:W-:Y:S01]  /*0cc0*/  @!P0 IMAD.IADD R25, R25, 0x1, -R16.reuse ;  /* 0x0000000119198824 */ /* 0x100fe200078e0a10 */
[----:B------:R-:W-:Y:S01]  /*0cd0*/  ISETP.GT.U32.AND P5, PT, R16, R31, PT ;  /* 0x0000001f1000720c */ /* 0x000fe20003fa4070 */
[----:B------:R-:W-:Y:S01]  /*0ce0*/  @!P2 IMAD.IADD R18, R18, 0x1, -R39 ;  /* 0x000000011212a824 */ /* 0x000fe200078e0a27 */
[----:B------:R-:W-:Y:S01]  /*0cf0*/  ISETP.NE.AND P0, PT, R20, RZ, PT ;  /* 0x000000ff1400720c */ /* 0x000fe20003f05270 */
[--C-:B------:R-:W-:Y:S01]  /*0d00*/  @!P3 IMAD.IADD R27, R27, 0x1, -R16.reuse ;  /* 0x000000011b1bb824 */ /* 0x100fe200078e0a10 */
[----:B------:R-:W-:Y:S01]  /*0d10*/  ISETP.GE.AND P2, PT, R4, RZ, PT ;  /* 0x000000ff0400720c */ /* 0x000fe20003f46270 */
[----:B------:R-:W-:Y:S01]  /*0d20*/  @!P6 IMAD.IADD R17, R17, 0x1, -R16 ;  /* 0x000000011111e824 */ /* 0x000fe200078e0a10 */
[----:B------:R-:W-:Y:S01]  /*0d30*/  ISETP.GE.AND P3, PT, R5, RZ, PT ;  /* 0x000000ff0500720c */ /* 0x000fe20003f66270 */
[----:B------:R-:W-:Y:S01]  /*0d40*/  @!P1 IMAD.MOV R18, RZ, RZ, -R18 ;  /* 0x000000ffff129224 */ /* 0x000fe200078e0a12 */
[----:B------:R-:W-:Y:S01]  /*0d50*/  ISETP.GT.U32.AND P6, PT, R16, R33, PT ;  /* 0x000000211000720c */ /* 0x000fe20003fc4070 */
[----:B------:R-:W-:Y:S01]  /*0d60*/  IMAD.SHL.U32 R13, R15, 0x8, RZ ;  /* 0x000000080f0d7824 */ /* 0x000fe200078e00ff */
[----:B------:R-:W-:Y:S01]  /*0d70*/  ISETP.GE.AND P1, PT, R6, RZ, PT ;  /* 0x000000ff0600720c */ /* 0x000fe20003f26270 */
[--C-:B------:R-:W-:Y:S01]  /*0d80*/  @!P4 IMAD.IADD R29, R29, 0x1, -R16.reuse ;  /* 0x000000011d1dc824 */ /* 0x100fe200078e0a10 */
[----:B------:R-:W-:Y:S01]  /*0d90*/  ISETP.GE.AND P4, PT, R8, RZ, PT ;  /* 0x000000ff0800720c */ /* 0x000fe20003f86270 */
[--C-:B------:R-:W-:Y:S01]  /*0da0*/  @!P5 IMAD.IADD R31, R31, 0x1, -R16.reuse ;  /* 0x000000011f1fd824 */ /* 0x100fe200078e0a10 */
[----:B------:R-:W-:Y:S01]  /*0db0*/  ISETP.GE.AND P5, PT, R7, RZ, PT ;  /* 0x000000ff0700720c */ /* 0x000fe20003fa6270 */
[----:B------:R-:W-:Y:S01]  /*0dc0*/  IMAD.SHL.U32 R24, R15, 0x20, RZ ;  /* 0x000000200f187824 */ /* 0x000fe200078e00ff */
[----:B------:R-:W-:Y:S01]  /*0dd0*/  @!P0 LOP3.LUT R18, RZ, R20, RZ, 0x33, !PT ;  /* 0x00000014ff128212 */ /* 0x000fe200078e33ff */
[----:B------:R-:W-:Y:S01]  /*0de0*/  @!P2 IMAD.MOV R17, RZ, RZ, -R17 ;  /* 0x000000ffff11a224 */ /* 0x000fe200078e0a11 */
[----:B------:R-:W-:Y:S01]  /*0df0*/  ISETP.GE.AND P0, PT, R9, RZ, PT ;  /* 0x000000ff0900720c */ /* 0x000fe20003f06270 */
[----:B------:R-:W-:Y:S01]  /*0e00*/  @!P3 IMAD.MOV R19, RZ, RZ, -R19 ;  /* 0x000000ffff13b224 */ /* 0x000fe200078e0a13 */
[----:B------:R-:W-:Y:S01]  /*0e10*/  ISETP.GE.AND P2, PT, R10, RZ, PT ;  /* 0x000000ff0a00720c */ /* 0x000fe20003f46270 */
[----:B------:R-:W-:Y:S01]  /*0e20*/  @!P6 IMAD.IADD R33, R33, 0x1, -R16 ;  /* 0x000000012121e824 */ /* 0x000fe200078e0a10 */
[----:B------:R-:W-:Y:S01]  /*0e30*/  ISETP.GE.AND P3, PT, R11, RZ, PT ;  /* 0x000000ff0b00720c */ /* 0x000fe20003f66270 */
[----:B------:R-:W-:Y:S01]  /*0e40*/  @!P1 IMAD.MOV R23, RZ, RZ, -R23 ;  /* 0x000000ffff179224 */ /* 0x000fe200078e0a17 */
[----:B------:R-:W-:Y:S01]  /*0e50*/  ISETP.NE.AND P1, PT, R21, RZ, PT ;  /* 0x000000ff1500720c */ /* 0x000fe20003f25270 */
[----:B------:R-:W-:Y:S01]  /*0e60*/  IMAD R18, R18, UR5, RZ ;  /* 0x0000000512127c24 */ /* 0x000fe2000f8e02ff */
[----:B------:R-:W-:Y:S01]  /*0e70*/  LOP3.LUT R16, RZ, R21, RZ, 0x33, !PT ;  /* 0x00000015ff107212 */ /* 0x000fe200078e33ff */
[----:B------:R-:W-:Y:S01]  /*0e80*/  @!P5 IMAD.MOV R25, RZ, RZ, -R25 ;  /* 0x000000ffff19d224 */ /* 0x000fe200078e0a19 */
[----:B------:R-:W0:Y:S01]  /*0e90*/  LDC R20, c[0x0][0x238] ;  /* 0x00008e00ff147b82 */ /* 0x000e220000000800 */
[----:B------:R-:W-:Y:S01]  /*0ea0*/  @!P4 IMAD.MOV R27, RZ, RZ, -R27 ;  /* 0x000000ffff1bc224 */ /* 0x000fe200078e0a1b */
[----:B------:R-:W-:Y:S01]  /*0eb0*/  SEL R17, R16, R17, !P1 ;  /* 0x0000001110117207 */ /* 0x000fe20004800000 */
[----:B------:R-:W-:Y:S01]  /*0ec0*/  @!P0 IMAD.MOV R29, RZ, RZ, -R29 ;  /* 0x000000ffff1d8224 */ /* 0x000fe200078e0a1d */
[----:B------:R-:W-:Y:S01]  /*0ed0*/  LEA R46, P0, R18, UR8, 0x1 ;  /* 0x00000008122e7c11 */ /* 0x000fe2000f8008ff */
[----:B------:R-:W-:Y:S01]  /*0ee0*/  @!P2 IMAD.MOV R31, RZ, RZ, -R31 ;  /* 0x000000ffff1fa224 */ /* 0x000fe200078e0a1f */
[----:B------:R-:W-:Y:S01]  /*0ef0*/  ULDC UR5, c[0x0][0x240] ;  /* 0x0000900000057ab9 */ /* 0x000fe20000000800 */
[----:B------:R-:W-:Y:S01]  /*0f00*/  @!P3 IMAD.MOV R33, RZ, RZ, -R33 ;  /* 0x000000ffff21b224 */ /* 0x000fe200078e0a21 */
[----:B------:R-:W1:Y:S01]  /*0f10*/  LDC R21, c[0x0][0x23c] ;  /* 0x00008f00ff157b82 */ /* 0x000e620000000800 */
[C---:B------:R-:W-:Y:S01]  /*0f20*/  SEL R19, R16.reuse, R19, !P1 ;  /* 0x0000001310137207 */ /* 0x040fe20004800000 */
[----:B------:R-:W-:Y:S01]  /*0f30*/  IMAD R17, R17, UR5, RZ ;  /* 0x0000000511117c24 */ /* 0x000fe2000f8e02ff */
[----:B------:R-:W-:-:S02]  /*0f40*/  SEL R23, R16, R23, !P1 ;  /* 0x0000001710177207 */ /* 0x000fc40004800000 */
[----:B------:R-:W-:Y:S02]  /*0f50*/  CS2R R38, SRZ ;  /* 0x0000000000267805 */ /* 0x000fe4000001ff00 */
[C---:B------:R-:W-:Y:S01]  /*0f60*/  SEL R25, R16.reuse, R25, !P1 ;  /* 0x0000001910197207 */ /* 0x040fe20004800000 */
[----:B------:R-:W-:Y:S01]  /*0f70*/  IMAD R19, R19, UR5, RZ ;  /* 0x0000000513137c24 */ /* 0x000fe2000f8e02ff */
[C---:B------:R-:W-:Y:S01]  /*0f80*/  SEL R27, R16.reuse, R27, !P1 ;  /* 0x0000001b101b7207 */ /* 0x040fe20004800000 */
[----:B------:R-:W-:Y:S01]  /*0f90*/  IMAD R23, R23, UR5, RZ ;  /* 0x0000000517177c24 */ /* 0x000fe2000f8e02ff */
[C---:B------:R-:W-:Y:S01]  /*0fa0*/  SEL R29, R16.reuse, R29, !P1 ;  /* 0x0000001d101d7207 */ /* 0x040fe20004800000 */
[----:B------:R-:W-:Y:S01]  /*0fb0*/  IMAD R25, R25, UR5, RZ ;  /* 0x0000000519197c24 */ /* 0x000fe2000f8e02ff */
[C---:B------:R-:W-:Y:S01]  /*0fc0*/  SEL R31, R16.reuse, R31, !P1 ;  /* 0x0000001f101f7207 */ /* 0x040fe20004800000 */
[----:B------:R-:W-:Y:S01]  /*0fd0*/  IMAD R27, R27, UR5, RZ ;  /* 0x000000051b1b7c24 */ /* 0x000fe2000f8e02ff */
[----:B------:R-:W-:Y:S01]  /*0fe0*/  SEL R16, R16, R33, !P1 ;  /* 0x0000002110107207 */ /* 0x000fe20004800000 */
[----:B------:R-:W-:Y:S01]  /*0ff0*/  IMAD R29, R29, UR5, RZ ;  /* 0x000000051d1d7c24 */ /* 0x000fe2000f8e02ff */
[----:B------:R-:W-:Y:S01]  /*1000*/  LEA.HI.X.SX32 R47, R18, UR9, 0x1, P0 ;  /* 0x00000009122f7c11 */ /* 0x000fe200080f0eff */
[----:B------:R-:W-:Y:S01]  /*1010*/  ULDC.64 UR8, c[0x0][0x218] ;  /* 0x0000860000087ab9 */ /* 0x000fe20000000a00 */
[----:B------:R-:W-:Y:S01]  /*1020*/  LOP3.LUT R22, R2, 0x10, RZ, 0xc0, !PT ;  /* 0x0000001002167812 */ /* 0x000fe200078ec0ff */
[----:B------:R-:W-:Y:S01]  /*1030*/  IMAD R16, R16, UR5, RZ ;  /* 0x0000000510107c24 */ /* 0x000fe2000f8e02ff */
[----:B------:R-:W-:Y:S01]  /*1040*/  LEA R62, P6, R17, UR8, 0x1 ;  /* 0x00000008113e7c11 */ /* 0x000fe2000f8c08ff */
[----:B------:R-:W-:Y:S01]  /*1050*/  IMAD R31, R31, UR5, RZ ;  /* 0x000000051f1f7c24 */ /* 0x000fe2000f8e02ff */
[----:B------:R-:W-:Y:S01]  /*1060*/  LOP3.LUT R35, R0, 0x30, R13, 0xf8, !PT ;  /* 0x0000003000237812 */ /* 0x000fe200078ef80d */
[-C--:B0-----:R-:W-:Y:S01]  /*1070*/  IMAD R44, R44, R20.reuse, RZ ;  /* 0x000000142c2c7224 */ /* 0x081fe200078e02ff */
[----:B------:R-:W-:Y:S01]  /*1080*/  LOP3.LUT R22, R22, 0x20, R15, 0xf8, !PT ;  /* 0x0000002016167812 */ /* 0x000fe200078ef80f */
[-C--:B------:R-:W-:Y:S01]  /*1090*/  IMAD R45, R45, R20.reuse, RZ ;  /* 0x000000142d2d7224 */ /* 0x080fe200078e02ff */
[----:B------:R-:W-:Y:S01]  /*10a0*/  LEA.HI.X.SX32 R63, R17, UR9, 0x1, P6 ;  /* 0x00000009113f7c11 */ /* 0x000fe2000b0f0eff */
[-C--:B------:R-:W-:Y:S01]  /*10b0*/  IMAD R65, R65, R20.reuse, RZ ;  /* 0x0000001441417224 */ /* 0x080fe200078e02ff */
[C---:B------:R-:W-:Y:S01]  /*10c0*/  LEA R84, P6, R16.reuse, UR8, 0x1 ;  /* 0x0000000810547c11 */ /* 0x040fe2000f8c08ff */
[----:B------:R-:W-:Y:S01]  /*10d0*/  IMAD R67, R67, R20, RZ ;  /* 0x0000001443437224 */ /* 0x000fe200078e02ff */
[----:B------:R-:W-:Y:S01]  /*10e0*/  LOP3.LUT R37, R35, R22, RZ, 0x3c, !PT ;  /* 0x0000001623257212 */ /* 0x000fe200078e3cff */
[-C--:B------:R-:W-:Y:S01]  /*10f0*/  IMAD R69, R69, R20.reuse, RZ ;  /* 0x0000001445457224 */ /* 0x080fe200078e02ff */
[----:B------:R-:W-:Y:S01]  /*1100*/  LOP3.LUT R2, R35, 0x30, R2, 0x78, !PT ;  /* 0x0000003023027812 */ /* 0x000fe200078e7802 */
[-C--:B------:R-:W-:Y:S01]  /*1110*/  IMAD R71, R71, R20.reuse, RZ ;  /* 0x0000001447477224 */ /* 0x080fe200078e02ff */
[----:B------:R-:W-:Y:S01]  /*1120*/  LEA.HI.X.SX32 R35, R16, UR9, 0x1, P6 ;  /* 0x0000000910237c11 */ /* 0x000fe2000b0f0eff */
[----:B------:R-:W-:Y:S01]  /*1130*/  IMAD.SHL.U32 R16, R14, 0x2, RZ ;  /* 0x000000020e107824 */ /* 0x000fe200078e00ff */
[----:B------:R-:W-:Y:S01]  /*1140*/  LOP3.LUT R0, R24, 0x200, RZ, 0xc0, !PT ;  /* 0x0000020018007812 */ /* 0x000fe200078ec0ff */
[-C--:B------:R-:W-:Y:S01]  /*1150*/  IMAD R73, R73, R20.reuse, RZ ;  /* 0x0000001449497224 */ /* 0x080fe200078e02ff */
[----:B------:R-:W-:Y:S01]  /*1160*/  LEA R60, P5, R19, UR8, 0x1 ;  /* 0x00000008133c7c11 */ /* 0x000fe2000f8a08ff */
        /* <DEDUP_REMOVED lines=10> */
[----:B------:R-:W-:Y:S01]  /*1210*/  IMAD R85, R85, R20, RZ ;  /* 0x0000001455557224 */ /* 0x000fe200078e02ff */
[----:B------:R-:W-:-:S02]  /*1220*/  IADD3 R0, R37, UR4, R0 ;  /* 0x0000000425007c10 */ /* 0x000fc4000fffe000 */
[----:B------:R-:W-:Y:S02]  /*1230*/  CS2R R36, SRZ ;  /* 0x0000000000247805 */ /* 0x000fe4000001ff00 */
[----:B------:R-:W-:Y:S01]  /*1240*/  LEA.HI.X.SX32 R61, R19, UR9, 0x1, P5 ;  /* 0x00000009133d7c11 */ /* 0x000fe2000a8f0eff */
[-C--:B------:R-:W-:Y:S01]  /*1250*/  IMAD R87, R87, R20.reuse, RZ ;  /* 0x0000001457577224 */ /* 0x080fe200078e02ff */
[----:B------:R-:W-:Y:S01]  /*1260*/  LEA.HI.X.SX32 R59, R23, UR9, 0x1, P4 ;  /* 0x00000009173b7c11 */ /* 0x000fe2000a0f0eff */
[-C--:B------:R-:W-:Y:S01]  /*1270*/  IMAD R89, R89, R20.reuse, RZ ;  /* 0x0000001459597224 */ /* 0x080fe200078e02ff */
[----:B------:R-:W-:Y:S01]  /*1280*/  LEA.HI.X.SX32 R57, R25, UR9, 0x1, P3 ;  /* 0x0000000919397c11 */ /* 0x000fe200098f0eff */
[----:B------:R-:W-:Y:S01]  /*1290*/  IMAD R91, R91, R20, RZ ;  /* 0x000000145b5b7224 */ /* 0x000fe200078e02ff */
[----:B------:R-:W-:Y:S01]  /*12a0*/  LEA.HI.X.SX32 R82, R27, UR9, 0x1, P2 ;  /* 0x000000091b527c11 */ /* 0x000fe200090f0eff */
[----:B------:R-:W-:Y:S01]  /*12b0*/  IMAD.SHL.U32 R93, R20, 0x20, RZ ;  /* 0x00000020145d7824 */ /* 0x000fe200078e00ff */
[----:B------:R-:W-:Y:S01]  /*12c0*/  LEA.HI.X.SX32 R55, R29, UR9, 0x1, P1 ;  /* 0x000000091d377c11 */ /* 0x000fe200088f0eff */
[----:B-1----:R-:W-:Y:S01]  /*12d0*/  IMAD R64, R64, R21, RZ ;  /* 0x0000001540407224 */ /* 0x002fe200078e02ff */
[----:B------:R-:W-:Y:S01]  /*12e0*/  LEA.HI.X.SX32 R74, R31, UR9, 0x1, P0 ;  /* 0x000000091f4a7c11 */ /* 0x000fe200080f0eff */
[----:B------:R-:W-:Y:S01]  /*12f0*/  IMAD.SHL.U32 R66, R21, 0x20, RZ ;  /* 0x0000002015427824 */ /* 0x000fe200078e00ff */
[C---:B------:R-:W-:Y:S01]  /*1300*/  LOP3.LUT R17, R16.reuse, 0x10, RZ, 0x3c, !PT ;  /* 0x0000001010117812 */ /* 0x040fe200078e3cff */
[----:B------:R-:W-:Y:S01]  /*1310*/  ULDC UR5, c[0x0][0x230] ;  /* 0x00008c0000057ab9 */ /* 0x000fe20000000800 */
[----:B------:R-:W-:-:S02]  /*1320*/  LOP3.LUT R18, R16, 0x20, RZ, 0x3c, !PT ;  /* 0x0000002010127812 */ /* 0x000fc400078e3cff */
[----:B------:R-:W-:-:S07]  /*1330*/  LOP3.LUT R19, R16, 0x30, RZ, 0x3c, !PT ;  /* 0x0000003010137812 */ /* 0x000fce00078e3cff */
.L_x_1:
[----:B------:R-:W-:Y:S01]  /*1340*/  SHF.R.U32.HI R34, RZ, 0x5, R15 ;  /* 0x00000005ff227819 */ /* 0x000fe2000001160f */
[----:B------:R-:W-:Y:S01]  /*1350*/  IMAD.WIDE R22, R89, 0x2, R46 ;  /* 0x0000000259167825 */ /* 0x000fe200078e022e */
[----:B------:R-:W-:Y:S02]  /*1360*/  PRMT R80, RZ, 0x7610, R80 ;  /* 0x00007610ff507816 */ /* 0x000fe40000000050 */
[----:B------:R-:W-:-:S04]  /*1370*/  SGXT.U32 R34, R34, 0x1 ;  /* 0x000000012222781a */ /* 0x000fc80000000000 */
[C---:B------:R-:W-:Y:S02]  /*1380*/  LOP3.LUT R20, R34.reuse, 0x8, RZ, 0xfc, !PT ;  /* 0x0000000822147812 */ /* 0x040fe400078efcff */
[----:B------:R-:W-:Y:S02]  /*1390*/  ISETP.GE.AND P0, PT, R34, UR5, PT ;  /* 0x0000000522007c0c */ /* 0x000fe4000bf06270 */
[----:B------:R-:W-:Y:S02]  /*13a0*/  ISETP.GE.AND P1, PT, R20, UR5, PT ;  /* 0x0000000514007c0c */ /* 0x000fe4000bf26270 */
[----:B------:R-:W-:Y:S01]  /*13b0*/  LOP3.LUT R24, R34, 0x2, RZ, 0xfc, !PT ;  /* 0x0000000222187812 */ /* 0x000fe200078efcff */
[----:B------:R-:W-:Y:S01]  /*13c0*/  IMAD.WIDE R20, R83, 0x2, R46 ;  /* 0x0000000253147825 */ /* 0x000fe200078e022e */
[----:B------:R-:W-:Y:S02]  /*13d0*/  PRMT R78, RZ, 0x7610, R78 ;  /* 0x00007610ff4e7816 */ /* 0x000fe4000000004e */
[----:B------:R-:W-:-:S02]  /*13e0*/  ISETP.GE.AND P2, PT, R24, UR5, PT ;  /* 0x0000000518007c0c */ /* 0x000fc4000bf46270 */
[C---:B------:R-:W-:Y:S02]  /*13f0*/  LOP3.LUT R24, R34.reuse, 0x16, RZ, 0xfc, !PT ;  /* 0x0000001622187812 */ /* 0x040fe400078efcff */
[C---:B------:R-:W-:Y:S01]  /*1400*/  LOP3.LUT R25, R34.reuse, 0x4, RZ, 0xfc, !PT ;  /* 0x0000000422197812 */ /* 0x040fe200078efcff */
[----:B------:R0:W2:Y:S01]  /*1410*/  @!P0 LDG.E.U16 R80, desc[UR6][R22.64] ;  /* 0x0000000616508981 */ /* 0x0000a2000c1e1500 */
[----:B------:R-:W-:Y:S02]  /*1420*/  LOP3.LUT R26, R34, 0x6, RZ, 0xfc, !PT ;  /* 0x00000006221a7812 */ /* 0x000fe400078efcff */
[----:B------:R-:W-:Y:S01]  /*1430*/  ISETP.GE.AND P3, PT, R24, UR5, PT ;  /* 0x0000000518007c0c */ /* 0x000fe2000bf66270 */
[----:B------:R1:W3:Y:S01]  /*1440*/  @!P1 LDG.E.U16 R78, desc[UR6][R20.64] ;  /* 0x00000006144e9981 */ /* 0x0002e2000c1e1500 */
[C---:B------:R-:W-:Y:S01]  /*1450*/  LOP3.LUT R27, R34.reuse, 0xa, RZ, 0xfc, !PT ;  /* 0x0000000a221b7812 */ /* 0x040fe200078efcff */
[----:B------:R-:W-:Y:S01]  /*1460*/  IMAD.WIDE R28, R87, 0x2, R46 ;  /* 0x00000002571c7825 */ /* 0x000fe200078e022e */
[----:B------:R-:W-:-:S02]  /*1470*/  LOP3.LUT R24, R34, 0xc, RZ, 0xfc, !PT ;  /* 0x0000000c22187812 */ /* 0x000fc400078efcff */
[----:B------:R-:W-:Y:S02]  /*1480*/  ISETP.GE.AND P4, PT, R25, UR5, PT ;  /* 0x0000000519007c0c */ /* 0x000fe4000bf86270 */
[----:B0-----:R-:W-:Y:S02]  /*1490*/  PRMT R22, RZ, 0x7610, R22 ;  /* 0x00007610ff167816 */ /* 0x001fe40000000016 */
[----:B------:R-:W-:Y:S01]  /*14a0*/  ISETP.GE.AND P1, PT, R26, UR5, PT ;  /* 0x000000051a007c0c */ /* 0x000fe2000bf26270 */
[----:B-1----:R-:W-:Y:S01]  /*14b0*/  IMAD.WIDE R20, R91, 0x2, R46 ;  /* 0x000000025b147825 */ /* 0x002fe200078e022e */
[----:B------:R-:W-:Y:S02]  /*14c0*/  ISETP.GE.AND P0, PT, R27, UR5, PT ;  /* 0x000000051b007c0c */ /* 0x000fe4000bf06270 */
[----:B------:R-:W-:Y:S02]  /*14d0*/  ISETP.GE.AND P6, PT, R24, UR5, PT ;  /* 0x0000000518007c0c */ /* 0x000fe4000bfc6270 */
[C---:B------:R-:W-:Y:S01]  /*14e0*/  LOP3.LUT R25, R34.reuse, 0xe, RZ, 0xfc, !PT ;  /* 0x0000000e22197812 */ /* 0x040fe200078efcff */
[----:B------:R0:W4:Y:S01]  /*14f0*/  @!P2 LDG.E.U16 R22, desc[UR6][R20.64] ;  /* 0x000000061416a981 */ /* 0x000122000c1e1500 */
[----:B------:R-:W-:-:S02]  /*1500*/  LOP3.LUT R24, R34, 0x10, RZ, 0xfc, !PT ;  /* 0x0000001022187812 */ /* 0x000fc400078efcff */
[----:B------:R-:W-:Y:S02]  /*1510*/  PRMT R23, RZ, 0x7610, R23 ;  /* 0x00007610ff177816 */ /* 0x000fe40000000017 */
[----:B------:R-:W-:Y:S02]  /*1520*/  ISETP.GE.AND P5, PT, R25, UR5, PT ;  /* 0x0000000519007c0c */ /* 0x000fe4000bfa6270 */
[----:B------:R-:W-:Y:S01]  /*1530*/  ISETP.GE.AND P2, PT, R24, UR5, PT ;  /* 0x0000000518007c0c */ /* 0x000fe2000bf46270 */
[----:B------:R-:W-:Y:S01]  /*1540*/  IMAD.WIDE R30, R85, 0x2, R46 ;  /* 0x00000002551e7825 */ /* 0x000fe200078e022e */
[----:B------:R-:W-:Y:S01]  /*1550*/  PRMT R24, RZ, 0x7610, R24 ;  /* 0x00007610ff187816 */ /* 0x000fe20000000018 */
[----:B------:R1:W5:Y:S01]  /*1560*/  @!P4 LDG.E.U16 R23, desc[UR6][R28.64] ;  /* 0x000000061c17c981 */ /* 0x000362000c1e1500 */
[----:B------:R-:W-:Y:S01]  /*1570*/  PRMT R26, RZ, 0x7610, R26 ;  /* 0x00007610ff1a7816 */ /* 0x000fe2000000001a */
[----:B------:R-:W-:Y:S01]  /*1580*/  IMAD.WIDE R48, R81, 0x2, R46 ;  /* 0x0000000251307825 */ /* 0x000fe200078e022e */
[----:B------:R-:W-:-:S02]  /*1590*/  LOP3.LUT R25, R34, 0x12, RZ, 0xfc, !PT ;  /* 0x0000001222197812 */ /* 0x000fc400078efcff */
[C---:B------:R-:W-:Y:S01]  /*15a0*/  LOP3.LUT R27, R34.reuse, 0x14, RZ, 0xfc, !PT ;  /* 0x00000014221b7812 */ /* 0x040fe200078efcff */
[----:B------:R1:W5:Y:S01]  /*15b0*/  @!P1 LDG.E.U16 R24, desc[UR6][R30.64] ;  /* 0x000000061e189981 */ /* 0x000362000c1e1500 */
[----:B0-----:R-:W-:Y:S01]  /*15c0*/  LOP3.LUT R20, R34, 0x18, RZ, 0xfc, !PT ;  /* 0x0000001822147812 */ /* 0x001fe200078efcff */
[----:B------:R-:W-:Y:S01]  /*15d0*/  IMAD.WIDE R52, R77, 0x2, R46 ;  /* 0x000000024d347825 */ /* 0x000fe200078e022e */
[----:B------:R-:W-:Y:S01]  /*15e0*/  ISETP.GE.AND P1, PT, R25, UR5, PT ;  /* 0x0000000519007c0c */ /* 0x000fe2000bf26270 */
[----:B------:R0:W5:Y:S01]  /*15f0*/  @!P0 LDG.E.U16 R26, desc[UR6][R48.64] ;  /* 0x00000006301a8981 */ /* 0x000162000c1e1500 */
[----:B-1----:R-:W-:Y:S02]  /*1600*/  PRMT R28, RZ, 0x7610, R28 ;  /* 0x00007610ff1c7816 */ /* 0x002fe4000000001c */
[----:B------:R-:W-:Y:S01]  /*1610*/  ISETP.GE.AND P4, PT, R27, UR5, PT ;  /* 0x000000051b007c0c */ /* 0x000fe2000bf86270 */
[----:B------:R-:W-:Y:S01]  /*1620*/  IMAD.WIDE R32, R75, 0x2, R46 ;  /* 0x000000024b207825 */ /* 0x000fe200078e022e */
[----:B------:R-:W-:-:S02]  /*1630*/  ISETP.GE.AND P0, PT, R20, UR5, PT ;  /* 0x0000000514007c0c */ /* 0x000fc4000bf06270 */
[----:B------:R-:W-:Y:S01]  /*1640*/  PRMT R25, RZ, 0x7610, R25 ;  /* 0x00007610ff197816 */ /* 0x000fe20000000019 */
[----:B------:R-:W-:Y:S01]  /*1650*/  IMAD.WIDE R20, R79, 0x2, R46 ;  /* 0x000000024f147825 */ /* 0x000fe200078e022e */
[----:B------:R-:W-:Y:S01]  /*1660*/  PRMT R27, RZ, 0x7610, R27 ;  /* 0x00007610ff1b7816 */ /* 0x000fe2000000001b */
[----:B------:R-:W5:Y:S01]  /*1670*/  @!P5 LDG.E.U16 R28, desc[UR6][R52.64] ;  /* 0x00000006341cd981 */ /* 0x000f62000c1e1500 */
[C---:B------:R-:W-:Y:S02]  /*1680*/  LOP3.LUT R30, R34.reuse, 0x1c, RZ, 0xfc, !PT ;  /* 0x0000001c221e7812 */ /* 0x040fe400078efcff */
[C---:B------:R-:W-:Y:S01]  /*1690*/  LOP3.LUT R29, R34.reuse, 0x1a, RZ, 0xfc, !PT ;  /* 0x0000001a221d7812 */ /* 0x040fe200078efcff */
[----:B------:R-:W5:Y:S01]  /*16a0*/  @!P6 LDG.E.U16 R25, desc[UR6][R20.64] ;  /* 0x000000061419e981 */ /* 0x000f62000c1e1500 */
[----:B------:R-:W-:Y:S02]  /*16b0*/  LOP3.LUT R34, R34, 0x1e, RZ, 0xfc, !PT ;  /* 0x0000001e22227812 */ /* 0x000fe400078efcff */
[----:B------:R-:W-:Y:S01]  /*16c0*/  ISETP.GE.AND P5, PT, R30, UR5, PT ;  /* 0x000000051e007c0c */ /* 0x000fe2000bfa6270 */
[----:B------:R1:W4:Y:S01]  /*16d0*/  @!P2 LDG.E.U16 R27, desc[UR6][R32.64] ;  /* 0x00000006201ba981 */ /* 0x000322000c1e1500 */
[----:B------:R-:W-:Y:S01]  /*16e0*/  PRMT R30, RZ, 0x7610, R30 ;  /* 0x00007610ff1e7816 */ /* 0x000fe2000000001e */
[----:B0-----:R-:W-:Y:S01]  /*16f0*/  IMAD.WIDE R48, R73, 0x2, R46 ;  /* 0x0000000249307825 */ /* 0x001fe200078e022e */
[----:B------:R-:W-:-:S02]  /*1700*/  ISETP.GE.AND P6, PT, R29, UR5, PT ;  /* 0x000000051d007c0c */ /* 0x000fc4000bfc6270 */
[----:B------:R-:W-:Y:S01]  /*1710*/  ISETP.GE.AND P2, PT, R34, UR5, PT ;  /* 0x0000000522007c0c */ /* 0x000fe2000bf46270 */
[----:B------:R-:W-:Y:S01]  /*1720*/  IMAD.WIDE R50, R71, 0x2, R46 ;  /* 0x0000000247327825 */ /* 0x000fe200078e022e */
[----:B------:R-:W-:Y:S01]  /*1730*/  PRMT R29, RZ, 0x7610, R29 ;  /* 0x00007610ff1d7816 */ /* 0x000fe2000000001d */
[----:B------:R0:W5:Y:S01]  /*1740*/  @!P1 LDG.E.U16 R30, desc[UR6][R48.64] ;  /* 0x00000006301e9981 */ /* 0x000162000c1e1500 */
[----:B-1----:R-:W-:Y:S01]  /*1750*/  PRMT R32, RZ, 0x7610, R32 ;  /* 0x00007610ff207816 */ /* 0x002fe20000000020 */
[----:B------:R-:W-:Y:S01]  /*1760*/  IMAD.WIDE R20, R69, 0x2, R46 ;  /* 0x0000000245147825 */ /* 0x000fe200078e022e */
[----:B------:R-:W-:Y:S02]  /*1770*/  LOP3.LUT R33, R15, 0x1f, RZ, 0xc0, !PT ;  /* 0x0000001f0f217812 */ /* 0x000fe400078ec0ff */
[----:B------:R-:W5:Y:S01]  /*1780*/  @!P4 LDG.E.U16 R29, desc[UR6][R50.64] ;  /* 0x00000006321dc981 */ /* 0x000f62000c1e1500 */
[----:B------:R-:W-:Y:S02]  /*1790*/  PRMT R31, RZ, 0x7610, R31 ;  /* 0x00007610ff1f7816 */ /* 0x000fe4000000001f */
[----:B------:R-:W-:Y:S01]  /*17a0*/  ISETP.GE.AND P1, PT, R33, UR5, PT ;  /* 0x0000000521007c0c */ /* 0x000fe2000bf26270 */
[----:B------:R1:W5:Y:S01]  /*17b0*/  @!P3 LDG.E.U16 R32, desc[UR6][R20.64] ;  /* 0x000000061420b981 */ /* 0x000362000c1e1500 */
[----:B------:R-:W-:Y:S01]  /*17c0*/  PRMT R34, RZ, 0x7610, R34 ;  /* 0x00007610ff227816 */ /* 0x000fe20000000022 */
[----:B------:R-:W-:Y:S01]  /*17d0*/  IMAD.WIDE R52, R67, 0x2, R46 ;  /* 0x0000000243347825 */ /* 0x000fe200078e022e */
[----:B------:R-:W-:-:S02]  /*17e0*/  PRMT R33, RZ, 0x7610, R33 ;  /* 0x00007610ff217816 */ /* 0x000fc40000000021 */
[----:B------:R-:W-:Y:S01]  /*17f0*/  PRMT R70, RZ, 0x7610, R70 ;  /* 0x00007610ff467816 */ /* 0x000fe20000000046 */
[--C-:B0-----:R-:W-:Y:S01]  /*1800*/  IMAD.WIDE R48, R45, 0x2, R46.reuse ;  /* 0x000000022d307825 */ /* 0x101fe200078e022e */
[----:B------:R-:W5:Y:S03]  /*1810*/  @!P0 LDG.E.U16 R31, desc[UR6][R52.64] ;  /* 0x00000006341f8981 */ /* 0x000f66000c1e1500 */
[--C-:B-1----:R-:W-:Y:S01]  /*1820*/  IMAD.WIDE R20, R65, 0x2, R46.reuse ;  /* 0x0000000241147825 */ /* 0x102fe200078e022e */
[----:B------:R-:W5:Y:S03]  /*1830*/  @!P5 LDG.E.U16 R33, desc[UR6][R48.64] ;  /* 0x000000063021d981 */ /* 0x000f66000c1e1500 */
[----:B------:R-:W-:Y:S01]  /*1840*/  IMAD.WIDE R50, R44, 0x2, R46 ;  /* 0x000000022c327825 */ /* 0x000fe200078e022e */
[----:B------:R-:W5:Y:S04]  /*1850*/  @!P6 LDG.E.U16 R34, desc[UR6][R20.64] ;  /* 0x000000061422e981 */ /* 0x000f68000c1e1500 */
[----:B------:R0:W5:Y:S01]  /*1860*/  @!P2 LDG.E.U16 R70, desc[UR6][R50.64] ;  /* 0x000000063246a981 */ /* 0x000162000c1e1500 */
[----:B------:R-:W-:Y:S01]  /*1870*/  BAR.SYNC.DEFER_BLOCKING 0x0 ;  /* 0x0000000000007b1d */ /* 0x000fe20000010000 */
[----:B0-----:R-:W-:-:S02]  /*1880*/  IMAD.MOV.U32 R50, RZ, RZ, R72 ;  /* 0x000000ffff327224 */ /* 0x001fc400078e0048 */
[----:B------:R-:W-:Y:S01]  /*1890*/  IMAD.MOV.U32 R51, RZ, RZ, R74 ;  /* 0x000000ffff337224 */ /* 0x000fe200078e004a */
[----:B------:R-:W-:Y:S01]  /*18a0*/  PRMT R72, RZ, 0x7610, R72 ;  /* 0x00007610ff487816 */ /* 0x000fe20000000048 */
[----:B------:R-:W-:Y:S01]  /*18b0*/  IMAD.WIDE R52, R64, 0x2, R50 ;  /* 0x0000000240347825 */ /* 0x000fe200078e0232 */
[----:B------:R-:W-:-:S03]  /*18c0*/  PRMT R74, RZ, 0x7610, R74 ;  /* 0x00007610ff4a7816 */ /* 0x000fc6000000004a */
[----:B------:R-:W-:Y:S02]  /*18d0*/  IMAD.MOV.U32 R48, RZ, RZ, R84 ;  /* 0x000000ffff307224 */ /* 0x000fe400078e0054 */
[--C-:B------:R-:W-:Y:S01]  /*18e0*/  IMAD.MOV.U32 R49, RZ, RZ, R35.reuse ;  /* 0x000000ffff317224 */ /* 0x100fe200078e0023 */
[----:B------:R0:W5:Y:S01]  /*18f0*/  @!P1 LDG.E.U16 R72, desc[UR6][R52.64] ;  /* 0x0000000634489981 */ /* 0x000162000c1e1500 */
[----:B------:R-:W-:Y:S01]  /*1900*/  PRMT R35, RZ, 0x7610, R35 ;  /* 0x00007610ff237816 */ /* 0x000fe20000000023 */
[----:B------:R-:W-:-:S05]  /*1910*/  IMAD.WIDE R20, R64, 0x2, R48 ;  /* 0x0000000240147825 */ /* 0x000fca00078e0230 */
[----:B------:R-:W5:Y:S01]  /*1920*/  @!P1 LDG.E.U16 R35, desc[UR6][R20.64] ;  /* 0x0000000614239981 */ /* 0x000f62000c1e1500 */
[----:B0-----:R-:W-:Y:S02]  /*1930*/  IMAD.MOV.U32 R52, RZ, RZ, R54 ;  /* 0x000000ffff347224 */ /* 0x001fe400078e0036 */
[----:B------:R-:W-:Y:S02]  /*1940*/  IMAD.MOV.U32 R53, RZ, RZ, R55 ;  /* 0x000000ffff357224 */ /* 0x000fe400078e0037 */
[----:B------:R-:W-:-:S05]  /*1950*/  IMAD.WIDE R54, R64, 0x2, R52 ;  /* 0x0000000240367825 */ /* 0x000fca00078e0234 */
[----:B------:R0:W5:Y:S02]  /*1960*/  @!P1 LDG.E.U16 R74, desc[UR6][R54.64] ;  /* 0x00000006364a9981 */ /* 0x000164000c1e1500 */
[----:B0-----:R-:W-:Y:S02]  /*1970*/  IMAD.MOV.U32 R54, RZ, RZ, R76 ;  /* 0x000000ffff367224 */ /* 0x001fe400078e004c */
[----:B------:R-:W-:Y:S01]  /*1980*/  IMAD.MOV.U32 R55, RZ, RZ, R82 ;  /* 0x000000ffff377224 */ /* 0x000fe200078e0052 */
[----:B------:R-:W-:Y:S01]  /*1990*/  PRMT R76, RZ, 0x7610, R76 ;  /* 0x00007610ff4c7816 */ /* 0x000fe2000000004c */
[----:B------:R-:W-:Y:S01]  /*19a0*/  IMAD.WIDE R20, R64, 0x2, R54 ;  /* 0x0000000240147825 */ /* 0x000fe200078e0236 */
[----:B------:R-:W-:-:S04]  /*19b0*/  PRMT R82, RZ, 0x7610, R82 ;  /* 0x00007610ff527816 */ /* 0x000fc80000000052 */
[----:B------:R0:W5:Y:S01]  /*19c0*/  @!P1 LDG.E.U16 R76, desc[UR6][R20.64] ;  /* 0x00000006144c9981 */ /* 0x000162000c1e1500 */
[----:B------:R-:W-:Y:S01]  /*19d0*/  PRMT R84, RZ, 0x7610, R84 ;  /* 0x00007610ff547816 */ /* 0x000fe20000000054 */
[----:B0-----:R-:W-:-:S05]  /*19e0*/  IMAD.WIDE R20, R64, 0x2, R56 ;  /* 0x0000000240147825 */ /* 0x001fca00078e0238 */
[----:B------:R0:W5:Y:S01]  /*19f0*/  @!P1 LDG.E.U16 R82, desc[UR6][R20.64] ;  /* 0x0000000614529981 */ /* 0x000162000c1e1500 */
[----:B------:R-:W-:Y:S01]  /*1a00*/  PRMT R86, RZ, 0x7610, R86 ;  /* 0x00007610ff567816 */ /* 0x000fe20000000056 */
[----:B0-----:R-:W-:-:S05]  /*1a10*/  IMAD.WIDE R20, R64, 0x2, R58 ;  /* 0x0000000240147825 */ /* 0x001fca00078e023a */
[----:B------:R0:W5:Y:S01]  /*1a20*/  @!P1 LDG.E.U16 R84, desc[UR6][R20.64] ;  /* 0x0000000614549981 */ /* 0x000162000c1e1500 */
[----:B------:R-:W-:Y:S01]  /*1a30*/  PRMT R88, RZ, 0x7610, R88 ;  /* 0x00007610ff587816 */ /* 0x000fe20000000058 */
[----:B0-----:R-:W-:-:S05]  /*1a40*/  IMAD.WIDE R20, R64, 0x2, R60 ;  /* 0x0000000240147825 */ /* 0x001fca00078e023c */
[----:B------:R0:W5:Y:S02]  /*1a50*/  @!P1 LDG.E.U16 R86, desc[UR6][R20.64] ;  /* 0x0000000614569981 */ /* 0x000164000c1e1500 */
[----:B0-----:R-:W-:-:S05]  /*1a60*/  IMAD.WIDE R20, R64, 0x2, R62 ;  /* 0x0000000240147825 */ /* 0x001fca00078e023e */
[----:B------:R-:W5:Y:S04]  /*1a70*/  @!P1 LDG.E.U16 R88, desc[UR6][R20.64] ;  /* 0x0000000614589981 */ /* 0x000f68000c1e1500 */
[----:B--2---:R-:W-:Y:S04]  /*1a80*/  STS.U16 [R16+UR4], R80 ;  /* 0x0000005010007988 */ /* 0x004fe80008000404 */
[----:B---3--:R-:W-:Y:S04]  /*1a90*/  STS.U16 [R16+UR4+0x200], R78 ;  /* 0x0002004e10007988 */ /* 0x008fe80008000404 */
[----:B----4-:R-:W-:Y:S04]  /*1aa0*/  STS.U16 [R16+UR4+0x400], R27 ;  /* 0x0004001b10007988 */ /* 0x010fe80008000404 */
[----:B-----5:R-:W-:Y:S04]  /*1ab0*/  STS.U16 [R16+UR4+0x600], R31 ;  /* 0x0006001f10007988 */ /* 0x020fe80008000404 */
[----:B------:R-:W-:Y:S04]  /*1ac0*/  STS.U16 [R17+UR4+0x80], R22 ;  /* 0x0000801611007988 */ /* 0x000fe80008000404 */
        /* <DEDUP_REMOVED lines=18> */
[----:B------:R-:W-:Y:S01]  /*1bf0*/  STS.U16 [R19+UR4+0xb80], R88 ;  /* 0x000b805813007988 */ /* 0x000fe20008000404 */
[----:B------:R-:W-:Y:S06]  /*1c00*/  BAR.SYNC.DEFER_BLOCKING 0x0 ;  /* 0x0000000000007b1d */ /* 0x000fec0000010000 */
[----:B------:R-:W-:Y:S04]  /*1c10*/  LDSM.16.MT88.4 R28, [R0] ;  /* 0x00000000001c783b */ /* 0x000fe80000004200 */
[----:B------:R-:W0:Y:S04]  /*1c20*/  LDSM.16.M88.4 R32, [R2+UR4+0xa00] ;  /* 0x000a00040220783b */ /* 0x000e280008000200 */
[----:B------:R-:W1:Y:S04]  /*1c30*/  LDSM.16.M88.4 R20, [R2+UR4+0x800] ;  /* 0x000800040214783b */ /* 0x000e680008000200 */
[----:B------:R-:W2:Y:S01]  /*1c40*/  LDSM.16.MT88.4 R24, [R0+0x400] ;  /* 0x000400000018783b */ /* 0x000ea20000004200 */
[----:B------:R-:W-:-:S05]  /*1c50*/  VIADD R68, R68, 0xffffffff ;  /* 0xffffffff44447836 */ /* 0x000fca0000000000 */
[----:B------:R-:W-:Y:S01]  /*1c60*/  ISETP.NE.U32.AND P0, PT, R68, RZ, PT ;  /* 0x000000ff4400720c */ /* 0x000fe20003f05070 */
[C---:B------:R-:W-:Y:S01]  /*1c70*/  IMAD.WIDE R54, R66.reuse, 0x2, R54 ;  /* 0x0000000242367825 */ /* 0x040fe200078e0236 */
[C---:B0-----:R-:W-:Y:S06]  /*1c80*/  HMMA.16816.F32.BF16 R36, R28.reuse, R32, R36 ;  /* 0x000000201c24723c */ /* 0x041fec0000041824 */
[----:B-1----:R-:W-:Y:S01]  /*1c90*/  HMMA.16816.F32.BF16 R40, R28, R20, R40 ;  /* 0x000000141c28723c */ /* 0x002fe20000041828 */
[----:B------:R-:W-:Y:S01]  /*1ca0*/  IMAD.WIDE R52, R66, 0x2, R52 ;  /* 0x0000000242347825 */ /* 0x000fe200078e0234 */
[----:B------:R-:W-:-:S03]  /*1cb0*/  UIADD3 UR5, UR5, -0x20, URZ ;  /* 0xffffffe005057890 */ /* 0x000fc6000fffe03f */
[----:B------:R-:W-:-:S04]  /*1cc0*/  IMAD.WIDE R50, R66, 0x2, R50 ;  /* 0x0000000242327825 */ /* 0x000fc800078e0232 */
[----:B------:R-:W-:Y:S02]  /*1cd0*/  IMAD.MOV.U32 R76, RZ, RZ, R54 ;  /* 0x000000ffff4c7224 */ /* 0x000fe400078e0036 */
[----:B------:R-:W-:Y:S02]  /*1ce0*/  IMAD.MOV.U32 R82, RZ, RZ, R55 ;  /* 0x000000ffff527224 */ /* 0x000fe400078e0037 */
[----:B------:R-:W-:-:S05]  /*1cf0*/  IMAD.WIDE R62, R66, 0x2, R62 ;  /* 0x00000002423e7825 */ /* 0x000fca00078e023e */
[----:B--2---:R-:W-:Y:S01]  /*1d00*/  HMMA.16816.F32.BF16 R36, R24, R34, R36 ;  /* 0x000000221824723c */ /* 0x004fe20000041824 */
[----:B------:R-:W-:-:S05]  /*1d10*/  IMAD.WIDE R60, R66, 0x2, R60 ;  /* 0x00000002423c7825 */ /* 0x000fca00078e023c */
[----:B------:R-:W-:Y:S01]  /*1d20*/  HMMA.16816.F32.BF16 R40, R24, R22, R40 ;  /* 0x000000161828723c */ /* 0x000fe20000041828 */
[----:B------:R-:W-:-:S04]  /*1d30*/  IMAD.WIDE R34, R66, 0x2, R48 ;  /* 0x0000000242227825 */ /* 0x000fc800078e0230 */
[----:B------:R-:W-:-:S04]  /*1d40*/  IMAD.WIDE R58, R66, 0x2, R58 ;  /* 0x00000002423a7825 */ /* 0x000fc800078e023a */
[----:B------:R-:W-:-:S04]  /*1d50*/  IMAD.WIDE R56, R66, 0x2, R56 ;  /* 0x0000000242387825 */ /* 0x000fc800078e0238 */
[----:B------:R-:W-:Y:S02]  /*1d60*/  IMAD.MOV.U32 R54, RZ, RZ, R52 ;  /* 0x000000ffff367224 */ /* 0x000fe400078e0034 */
[----:B------:R-:W-:Y:S02]  /*1d70*/  IMAD.MOV.U32 R55, RZ, RZ, R53 ;  /* 0x000000ffff377224 */ /* 0x000fe400078e0035 */
[----:B------:R-:W-:-:S04]  /*1d80*/  IMAD.WIDE R46, R93, 0x2, R46 ;  /* 0x000000025d2e7825 */ /* 0x000fc800078e022e */
[----:B------:R-:W-:Y:S02]  /*1d90*/  IMAD.MOV.U32 R72, RZ, RZ, R50 ;  /* 0x000000ffff487224 */ /* 0x000fe400078e0032 */
[----:B------:R-:W-:Y:S02]  /*1da0*/  IMAD.MOV.U32 R74, RZ, RZ, R51 ;  /* 0x000000ffff4a7224 */ /* 0x000fe400078e0033 */
[----:B------:R-:W-:Y:S01]  /*1db0*/  IMAD.MOV.U32 R84, RZ, RZ, R34 ;  /* 0x000000ffff547224 */ /* 0x000fe200078e0022 */
[----:B------:R-:W-:Y:S06]  /*1dc0*/  @P0 BRA `(.L_x_1) ;  /* 0xfffffff4005c0947 */ /* 0x000fec000383ffff */
[----:B------:R-:W-:Y:S02]  /*1dd0*/  F2FP.BF16.F32.PACK_AB R39, R39, R43 ;  /* 0x0000002b2727723e */ /* 0x000fe400000010ff */
[----:B------:R-:W-:Y:S02]  /*1de0*/  F2FP.BF16.F32.PACK_AB R38, R38, R42 ;  /* 0x0000002a2626723e */ /* 0x000fe400000010ff */
[----:B------:R-:W-:Y:S02]  /*1df0*/  F2FP.BF16.F32.PACK_AB R37, R37, R41 ;  /* 0x000000292525723e */ /* 0x000fe400000010ff */
[----:B------:R-:W-:-:S07]  /*1e00*/  F2FP.BF16.F32.PACK_AB R36, R36, R40 ;  /* 0x000000282424723e */ /* 0x000fce00000010ff */
.L_x_0:
[----:B------:R-:W-:Y:S01]  /*1e10*/  BAR.SYNC.DEFER_BLOCKING 0x0 ;  /* 0x0000000000007b1d */ /* 0x000fe20000010000 */
[----:B------:R-:W-:Y:S01]  /*1e20*/  IMAD.SHL.U32 R15, R15, 0x10, RZ ;  /* 0x000000100f0f7824 */ /* 0x000fe200078e00ff */
[----:B------:R-:W-:Y:S02]  /*1e30*/  LOP3.LUT R12, R12, 0x200, RZ, 0xc0, !PT ;  /* 0x000002000c0c7812 */ /* 0x000fe400078ec0ff */
[----:B------:R-:W-:Y:S02]  /*1e40*/  LOP3.LUT R13, R13, 0x180, RZ, 0xc0, !PT ;  /* 0x000001800d0d7812 */ /* 0x000fe400078ec0ff */
[----:B------:R-:W-:Y:S01]  /*1e50*/  LOP3.LUT R15, R15, 0x70, RZ, 0xc0, !PT ;  /* 0x000000700f0f7812 */ /* 0x000fe200078ec0ff */
[----:B------:R-:W-:Y:S01]  /*1e60*/  ULDC.64 UR8, c[0x0][0x228] ;  /* 0x00008a0000087ab9 */ /* 0x000fe20000000a00 */
[----:B------:R-:W-:Y:S02]  /*1e70*/  LEA R14, R14, UR4, 0x4 ;  /* 0x000000040e0e7c11 */ /* 0x000fe4000f8e20ff */
[----:B------:R-:W-:Y:S01]  /*1e80*/  IADD3 R12, R12, UR4, R15 ;  /* 0x000000040c0c7c10 */ /* 0x000fe2000fffe00f */
[----:B------:R-:W-:Y:S01]  /*1e90*/  ULDC UR4, c[0x0][0x244] ;  /* 0x0000910000047ab9 */ /* 0x000fe20000000800 */
[C---:B------:R-:W-:Y:S01]  /*1ea0*/  ISETP.GE.AND P0, PT, R3.reuse, UR8, PT ;  /* 0x0000000803007c0c */ /* 0x040fe2000bf06270 */
[----:B------:R-:W-:Y:S01]  /*1eb0*/  IMAD R0, R3, UR4, RZ ;  /* 0x0000000403007c24 */ /* 0x000fe2000f8e02ff */
[----:B------:R-:W-:Y:S01]  /*1ec0*/  ULDC UR8, c[0x0][0x248] ;  /* 0x0000920000087ab9 */ /* 0x000fe20000000800 */
[----:B------:R-:W-:Y:S01]  /*1ed0*/  IMAD.IADD R2, R13, 0x1, R12 ;  /* 0x000000010d027824 */ /* 0x000fe200078e020c */
[----:B------:R-:W-:Y:S01]  /*1ee0*/  ULDC.64 UR4, c[0x0][0x220] ;  /* 0x0000880000047ab9 */ /* 0x000fe20000000a00 */
[C---:B------:R-:W-:Y:S01]  /*1ef0*/  IMAD R3, R11.reuse, UR8, RZ ;  /* 0x000000080b037c24 */ /* 0x040fe2000f8e02ff */
[----:B------:R-:W-:Y:S01]  /*1f00*/  LEA R22, P2, R0, UR4, 0x1 ;  /* 0x0000000400167c11 */ /* 0x000fe2000f8408ff */
[----:B------:R-:W-:Y:S01]  /*1f10*/  IMAD R19, R6, UR8, RZ ;  /* 0x0000000806137c24 */ /* 0x000fe2000f8e02ff */
[----:B------:R-:W-:Y:S01]  /*1f20*/  ISETP.LT.AND P1, PT, R11, UR9, !P0 ;  /* 0x000000090b007c0c */ /* 0x000fe2000c721270 */
[C---:B------:R-:W-:Y:S01]  /*1f30*/  IMAD R11, R10.reuse, UR8, RZ ;  /* 0x000000080a0b7c24 */ /* 0x040fe2000f8e02ff */
[----:B------:R-:W-:Y:S01]  /*1f40*/  ISETP.LT.AND P4, PT, R10, UR9, !P0 ;  /* 0x000000090a007c0c */ /* 0x000fe2000c781270 */
[----:B------:R-:W-:Y:S01]  /*1f50*/  IMAD R20, R5, UR8, RZ ;  /* 0x0000000805147c24 */ /* 0x000fe2000f8e02ff */
[----:B------:R0:W-:Y:S01]  /*1f60*/  STSM.16.M88.4 [R2], R36 ;  /* 0x0000002402007844 */ /* 0x0001e20000000200 */
[----:B------:R-:W-:Y:S01]  /*1f70*/  LEA.HI.X.SX32 R24, R0, UR5, 0x1, P2 ;  /* 0x0000000500187c11 */ /* 0x000fe200090f0eff */
[----:B------:R-:W-:Y:S01]  /*1f80*/  IMAD R0, R8, UR8, RZ ;  /* 0x0000000808007c24 */ /* 0x000fe2000f8e02ff */
[----:B------:R-:W-:Y:S01]  /*1f90*/  BAR.SYNC.DEFER_BLOCKING 0x0 ;  /* 0x0000000000007b1d */ /* 0x000fe20000010000 */
[----:B------:R-:W-:Y:S01]  /*1fa0*/  LEA R10, P3, R11, R22, 0x1 ;  /* 0x000000160b0a7211 */ /* 0x000fe200078608ff */
[----:B------:R-:W-:Y:S01]  /*1fb0*/  IMAD R21, R4, UR8, RZ ;  /* 0x0000000804157c24 */ /* 0x000fe2000f8e02ff */
[C---:B------:R-:W-:Y:S01]  /*1fc0*/  ISETP.LT.AND P5, PT, R9.reuse, UR9, !P0 ;  /* 0x0000000909007c0c */ /* 0x040fe2000c7a1270 */
[----:B------:R-:W-:Y:S01]  /*1fd0*/  IMAD R9, R9, UR8, RZ ;  /* 0x0000000809097c24 */ /* 0x000fe2000f8e02ff */
[----:B------:R-:W-:-:S02]  /*1fe0*/  LEA.HI.X.SX32 R11, R11, R24, 0x1, P3 ;  /* 0x000000180b0b7211 */ /* 0x000fc400018f0eff */
[C---:B------:R-:W-:Y:S01]  /*1ff0*/  ISETP.LT.AND P3, PT, R7.reuse, UR9, !P0 ;  /* 0x0000000907007c0c */ /* 0x040fe2000c761270 */
[----:B------:R-:W-:Y:S01]  /*2000*/  IMAD R7, R7, UR8, RZ ;  /* 0x0000000807077c24 */ /* 0x000fe2000f8e02ff */
[----:B0-----:R-:W-:-:S04]  /*2010*/  LEA R2, P2, R3, R22, 0x1 ;  /* 0x0000001603027211 */ /* 0x001fc800078408ff */
[----:B------:R-:W-:Y:S02]  /*2020*/  LEA.HI.X.SX32 R3, R3, R24, 0x1, P2 ;  /* 0x0000001803037211 */ /* 0x000fe400010f0eff */
[----:B------:R-:W-:-:S04]  /*2030*/  LEA R16, P2, R7, R22, 0x1 ;  /* 0x0000001607107211 */ /* 0x000fc800078408ff */
[----:B------:R-:W-:Y:S01]  /*2040*/  LEA.HI.X.SX32 R17, R7, R24, 0x1, P2 ;  /* 0x0000001807117211 */ /* 0x000fe200010f0eff */
[----:B------:R-:W0:Y:S01]  /*2050*/  LDS.128 R12, [R14] ;  /* 0x000000000e0c7984 */ /* 0x000e220000000c00 */
[----:B------:R-:W-:-:S03]  /*2060*/  ISETP.LT.AND P2, PT, R6, UR9, !P0 ;  /* 0x0000000906007c0c */ /* 0x000fc6000c741270 */
[----:B0-----:R0:W-:Y:S04]  /*2070*/  @P1 STG.E.U16 desc[UR6][R2.64], R12 ;  /* 0x0000000c02001986 */ /* 0x0011e8000c101506 */
[----:B------:R1:W-:Y:S01]  /*2080*/  @P4 STG.E.U16 desc[UR6][R10.64], R13 ;  /* 0x0000000d0a004986 */ /* 0x0003e2000c101506 */
[----:B------:R-:W-:Y:S02]  /*2090*/  ISETP.LT.AND P4, PT, R8, UR9, !P0 ;  /* 0x0000000908007c0c */ /* 0x000fe4000c781270 */
[----:B------:R-:W-:-:S04]  /*20a0*/  LEA R8, P6, R9, R22, 0x1 ;  /* 0x0000001609087211 */ /* 0x000fc800078c08ff */
[----:B------:R-:W-:Y:S02]  /*20b0*/  LEA.HI.X.SX32 R9, R9, R24, 0x1, P6 ;  /* 0x0000001809097211 */ /* 0x000fe400030f0eff */
[-C--:B0-----:R-:W-:Y:S02]  /*20c0*/  LEA R2, P1, R0, R22.reuse, 0x1 ;  /* 0x0000001600027211 */ /* 0x081fe400078208ff */
[----:B------:R-:W-:Y:S01]  /*20d0*/  PRMT R12, R12, 0x7632, R12 ;  /* 0x000076320c0c7816 */ /* 0x000fe2000000000c */
[----:B------:R0:W-:Y:S01]  /*20e0*/  @P5 STG.E.U16 desc[UR6][R8.64], R14 ;  /* 0x0000000e08005986 */ /* 0x0001e2000c101506 */
[----:B-1----:R-:W-:Y:S02]  /*20f0*/  LEA R10, P6, R19, R22, 0x1 ;  /* 0x00000016130a7211 */ /* 0x002fe400078c08ff */
[----:B------:R-:W-:Y:S02]  /*2100*/  LEA.HI.X.SX32 R3, R0, R24, 0x1, P1 ;  /* 0x0000001800037211 */ /* 0x000fe400008f0eff */
[----:B------:R-:W-:-:S02]  /*2110*/  LEA R18, P1, R20, R22, 0x1 ;  /* 0x0000001614127211 */ /* 0x000fc400078208ff */
[-C--:B------:R-:W-:Y:S01]  /*2120*/  LEA.HI.X.SX32 R11, R19, R24.reuse, 0x1, P6 ;  /* 0x00000018130b7211 */ /* 0x080fe200030f0eff */
[----:B------:R1:W-:Y:S01]  /*2130*/  @P4 STG.E.U16 desc[UR6][R2.64], R15 ;  /* 0x0000000f02004986 */ /* 0x0003e2000c101506 */
[----:B------:R-:W-:Y:S02]  /*2140*/  LEA.HI.X.SX32 R19, R20, R24, 0x1, P1 ;  /* 0x0000001814137211 */ /* 0x000fe400008f0eff */
[----:B------:R-:W-:Y:S01]  /*2150*/  ISETP.LT.AND P1, PT, R5, UR9, !P0 ;  /* 0x0000000905007c0c */ /* 0x000fe2000c721270 */
[----:B------:R1:W-:Y:S01]  /*2160*/  @P3 STG.E.U16 desc[UR6][R16.64], R12 ;  /* 0x0000000c10003986 */ /* 0x0003e2000c101506 */
[----:B------:R-:W-:Y:S02]  /*2170*/  ISETP.LT.AND P0, PT, R4, UR9, !P0 ;  /* 0x0000000904007c0c */ /* 0x000fe4000c701270 */
[----:B------:R-:W-:Y:S02]  /*2180*/  PRMT R5, R13, 0x7632, R5 ;  /* 0x000076320d057816 */ /* 0x000fe40000000005 */
[----:B0-----:R-:W-:-:S02]  /*2190*/  PRMT R9, R14, 0x7632, R9 ;  /* 0x000076320e097816 */ /* 0x001fc40000000009 */
[C---:B------:R-:W-:Y:S01]  /*21a0*/  LEA R6, P6, R21.reuse, R22, 0x1 ;  /* 0x0000001615067211 */ /* 0x040fe200078c08ff */
[----:B------:R1:W-:Y:S03]  /*21b0*/  @P2 STG.E.U16 desc[UR6][R10.64], R5 ;  /* 0x000000050a002986 */ /* 0x0003e6000c101506 */
[----:B------:R-:W-:Y:S01]  /*21c0*/  LEA.HI.X.SX32 R7, R21, R24, 0x1, P6 ;  /* 0x0000001815077211 */ /* 0x000fe200030f0eff */
[----:B------:R1:W-:Y:S02]  /*21d0*/  @P1 STG.E.U16 desc[UR6][R18.64], R9 ;  /* 0x0000000912001986 */ /* 0x0003e4000c101506 */
[----:B------:R-:W-:Y:S06]  /*21e0*/  @!P0 EXIT ;  /* 0x000000000000894d */ /* 0x000fec0003800000 */
[----:B-1----:R-:W-:-:S05]  /*21f0*/  PRMT R3, R15, 0x7632, R3 ;  /* 0x000076320f037816 */ /* 0x002fca0000000003 */
[----:B------:R-:W-:Y:S01]  /*2200*/  STG.E.U16 desc[UR6][R6.64], R3 ;  /* 0x0000000306007986 */ /* 0x000fe2000c101506 */
[----:B------:R-:W-:Y:S05]  /*2210*/  EXIT ;  /* 0x000000000000794d */ /* 0x000fea0003800000 */
.L_x_2:
[----:B------:R-:W-:-:S00]  /*2220*/  BRA `(.L_x_2) ;  /* 0xfffffffc00fc7947 */ /* 0x000fc0000383ffff */
[----:B------:R-:W-:-:S00]  /*2230*/  NOP ;  /* 0x0000000000007918 */ /* 0x000fc00000000000 */
        /* <DEDUP_REMOVED lines=12> */
.L_x_3:


//--------------------- .nv.shared.matmul_kernel  --------------------------
	.section	.nv.shared.matmul_kernel,"aw",@nobits
	.sectionflags	@""
	.align	16
	.zero		1024


//--------------------- .nv.shared.reserved.0     --------------------------
	.section	.nv.shared.reserved.0,"aw",@nobits
	.weak		__nv_reservedSMEM_offset_0_alias
	.size		__nv_reservedSMEM_offset_0_alias, 0, 0
	.other		__nv_reservedSMEM_offset_0_alias,@"STO_CUDA_RESERVED_SHARED STV_DEFAULT"
__nv_reservedSMEM_offset_0_alias:
	.zero		0


//--------------------- .nv.constant0.matmul_kernel --------------------------
	.section	.nv.constant0.matmul_kernel,"a",@progbits
	.sectionflags	@""
	.align	4
.nv.constant0.matmul_kernel:
	.zero		608


//--------------------- SYMBOLS --------------------------

	.type		.nv.reservedSmem.offset0,@object
	.size		.nv.reservedSmem.offset0,0x4
